	.target	sm_90a

	.elftype	@"ET_EXEC"


//--------------------- .note.nv.tkinfo           --------------------------
	.section	.note.nv.tkinfo,"",@"SHT_NOTE"
	.sectionflags	@"SHF_NOTE_NV_TKINFO"
	.tkinfo
        /*0018*/ 	.word	0x00000002
        /*0030*/ 	.string	""
        /*0030*/ 	.string	"ptxas"
        /*0030*/ 	.string	"Cuda compilation tools, release 13.0, V13.0.88"
        /*0030*/ 	.string	"Build cuda_13.0.r13.0/compiler.36424714_0"
        /*0030*/ 	.string	"-arch sm_90a -m 64 "



//--------------------- .note.nv.cuinfo           --------------------------
	.section	.note.nv.cuinfo,"",@"SHT_NOTE"
	.sectionflags	@"SHF_NOTE_NV_CUINFO"
        /*0018*/ 	.short	0x0002
        /*001a*/ 	.short	0x005a
        /*001c*/ 	.short	0x0082
	.zero		2


//--------------------- .nv.info                  --------------------------
	.section	.nv.info,"",@"SHT_CUDA_INFO"
	.align	4


	//----- nvinfo : EIATTR_REGCOUNT
	.align		4
        /*0000*/ 	.byte	0x04, 0x2f
        /*0002*/ 	.short	(.L_15 - .L_14)
	.align		4
.L_14:
        /*0004*/ 	.word	index@(_ZN7cutlass13device_kernelINS_4gemm6kernel13GemmUniversalIN4cute5tupleIJiiiiEEENS1_10collective13CollectiveMmaINS1_34MainloopSm90TmaGmmaWarpSpecializedILi6ENS5_IJNS4_1CILi1EEESB_SB_EEENS1_35KernelTmaWarpSpecializedCooperativeEEENS5_IJNSA_ILi256EEENSA_ILi128EEESG_EEENS_6half_tENS5_IJlSB_lEEESI_SJ_NS4_8TiledMMAINS4_8MMA_AtomIJNS4_4SM904GMMA26MMA_64x128x16_F32F16F16_SSILNSN_5MajorE0ELSP_0ELNSN_7ScaleInE1ELSQ_1EEEEEENS4_6LayoutINS5_IJNSA_ILi2EEESB_SB_EEENS5_IJSB_NSA_ILi0EEESW_EEEEENS5_IJNS4_10UnderscoreESZ_SZ_EEEEENS4_13SM90_TMA_LOADENS4_14ComposedLayoutINS4_7SwizzleILi3ELi4ELi3EEENS4_18smem_ptr_flag_bitsILi16EEENST_INS5_IJNSA_ILi8EEENSA_ILi64EEEEEENS5_IJS19_SB_EEEEEEEvNS4_8identityES12_S1D_vS1E_EENS_8epilogue10collective6detail29Sm90TmaWarpSpecializedAdapterINS1H_15DefaultEpilogueISI_SJ_SJ_NS1G_6thread17LinearCombinationISI_Li1EffLNS1L_9ScaleType4KindE0ELNS_15FloatRoundStyleE2ESI_EENS1_15EpilogueDefaultEEEEEvvEEEEvNT_6ParamsE)
        /*0008*/ 	.word	0x000000a8


	//----- nvinfo : EIATTR_FRAME_SIZE
	.align		4
.L_15:
        /*000c*/ 	.byte	0x04, 0x11
        /*000e*/ 	.short	(.L_17 - .L_16)
	.align		4
.L_16:
        /*0010*/ 	.word	index@(_ZN7cutlass13device_kernelINS_4gemm6kernel13GemmUniversalIN4cute5tupleIJiiiiEEENS1_10collective13CollectiveMmaINS1_34MainloopSm90TmaGmmaWarpSpecializedILi6ENS5_IJNS4_1CILi1EEESB_SB_EEENS1_35KernelTmaWarpSpecializedCooperativeEEENS5_IJNSA_ILi256EEENSA_ILi128EEESG_EEENS_6half_tENS5_IJlSB_lEEESI_SJ_NS4_8TiledMMAINS4_8MMA_AtomIJNS4_4SM904GMMA26MMA_64x128x16_F32F16F16_SSILNSN_5MajorE0ELSP_0ELNSN_7ScaleInE1ELSQ_1EEEEEENS4_6LayoutINS5_IJNSA_ILi2EEESB_SB_EEENS5_IJSB_NSA_ILi0EEESW_EEEEENS5_IJNS4_10UnderscoreESZ_SZ_EEEEENS4_13SM90_TMA_LOADENS4_14ComposedLayoutINS4_7SwizzleILi3ELi4ELi3EEENS4_18smem_ptr_flag_bitsILi16EEENST_INS5_IJNSA_ILi8EEENSA_ILi64EEEEEENS5_IJS19_SB_EEEEEEEvNS4_8identityES12_S1D_vS1E_EENS_8epilogue10collective6detail29Sm90TmaWarpSpecializedAdapterINS1H_15DefaultEpilogueISI_SJ_SJ_NS1G_6thread17LinearCombinationISI_Li1EffLNS1L_9ScaleType4KindE0ELNS_15FloatRoundStyleE2ESI_EENS1_15EpilogueDefaultEEEEEvvEEEEvNT_6ParamsE)
        /*0014*/ 	.word	0x00000000


	//----- nvinfo : EIATTR_MIN_STACK_SIZE
	.align		4
.L_17:
        /*0018*/ 	.byte	0x04, 0x12
        /*001a*/ 	.short	(.L_19 - .L_18)
	.align		4
.L_18:
        /*001c*/ 	.word	index@(_ZN7cutlass13device_kernelINS_4gemm6kernel13GemmUniversalIN4cute5tupleIJiiiiEEENS1_10collective13CollectiveMmaINS1_34MainloopSm90TmaGmmaWarpSpecializedILi6ENS5_IJNS4_1CILi1EEESB_SB_EEENS1_35KernelTmaWarpSpecializedCooperativeEEENS5_IJNSA_ILi256EEENSA_ILi128EEESG_EEENS_6half_tENS5_IJlSB_lEEESI_SJ_NS4_8TiledMMAINS4_8MMA_AtomIJNS4_4SM904GMMA26MMA_64x128x16_F32F16F16_SSILNSN_5MajorE0ELSP_0ELNSN_7ScaleInE1ELSQ_1EEEEEENS4_6LayoutINS5_IJNSA_ILi2EEESB_SB_EEENS5_IJSB_NSA_ILi0EEESW_EEEEENS5_IJNS4_10UnderscoreESZ_SZ_EEEEENS4_13SM90_TMA_LOADENS4_14ComposedLayoutINS4_7SwizzleILi3ELi4ELi3EEENS4_18smem_ptr_flag_bitsILi16EEENST_INS5_IJNSA_ILi8EEENSA_ILi64EEEEEENS5_IJS19_SB_EEEEEEEvNS4_8identityES12_S1D_vS1E_EENS_8epilogue10collective6detail29Sm90TmaWarpSpecializedAdapterINS1H_15DefaultEpilogueISI_SJ_SJ_NS1G_6thread17LinearCombinationISI_Li1EffLNS1L_9ScaleType4KindE0ELNS_15FloatRoundStyleE2ESI_EENS1_15EpilogueDefaultEEEEEvvEEEEvNT_6ParamsE)
        /*0020*/ 	.word	0x00000000
.L_19:


//--------------------- .nv.compat                --------------------------
	.section	.nv.compat,"",@"SHT_CUDA_COMPAT_INFO"
	.align	4
        /*0000*/ 	.byte	0x02, 0x09, 0x01, 0x00, 0x02, 0x02, 0x04, 0x00, 0x02, 0x05, 0x05, 0x00, 0x03, 0x07, 0x01, 0x01
        /*0010*/ 	.byte	0x02, 0x03, 0x01, 0x00, 0x02, 0x06, 0x01, 0x00, 0x04, 0x0b, 0x08, 0x00, 0x00, 0x00, 0x00, 0x00
        /*0020*/ 	.byte	0x00, 0x00, 0x00, 0x00


//--------------------- .nv.info._ZN7cutlass13device_kernelINS_4gemm6kernel13GemmUniversalIN4cute5tupleIJiiiiEEENS1_10collective13CollectiveMmaINS1_34MainloopSm90TmaGmmaWarpSpecializedILi6ENS5_IJNS4_1CILi1EEESB_SB_EEENS1_35KernelTmaWarpSpecializedCooperativeEEENS5_IJNSA_ILi256EEENSA_ILi128EEESG_EEENS_6half_tENS5_IJlSB_lEEESI_SJ_NS4_8TiledMMAINS4_8MMA_AtomIJNS4_4SM904GMMA26MMA_64x128x16_F32F16F16_SSILNSN_5MajorE0ELSP_0ELNSN_7ScaleInE1ELSQ_1EEEEEENS4_6LayoutINS5_IJNSA_ILi2EEESB_SB_EEENS5_IJSB_NSA_ILi0EEESW_EEEEENS5_IJNS4_10UnderscoreESZ_SZ_EEEEENS4_13SM90_TMA_LOADENS4_14ComposedLayoutINS4_7SwizzleILi3ELi4ELi3EEENS4_18smem_ptr_flag_bitsILi16EEENST_INS5_IJNSA_ILi8EEENSA_ILi64EEEEEENS5_IJS19_SB_EEEEEEEvNS4_8identityES12_S1D_vS1E_EENS_8epilogue10collective6detail29Sm90TmaWarpSpecializedAdapterINS1H_15DefaultEpilogueISI_SJ_SJ_NS1G_6thread17LinearCombinationISI_Li1EffLNS1L_9ScaleType4KindE0ELNS_15FloatRoundStyleE2ESI_EENS1_15EpilogueDefaultEEEEEvvEEEEvNT_6ParamsE --------------------------
	.section	.nv.info._ZN7cutlass13device_kernelINS_4gemm6kernel13GemmUniversalIN4cute5tupleIJiiiiEEENS1_10collective13CollectiveMmaINS1_34MainloopSm90TmaGmmaWarpSpecializedILi6ENS5_IJNS4_1CILi1EEESB_SB_EEENS1_35KernelTmaWarpSpecializedCooperativeEEENS5_IJNSA_ILi256EEENSA_ILi128EEESG_EEENS_6half_tENS5_IJlSB_lEEESI_SJ_NS4_8TiledMMAINS4_8MMA_AtomIJNS4_4SM904GMMA26MMA_64x128x16_F32F16F16_SSILNSN_5MajorE0ELSP_0ELNSN_7ScaleInE1ELSQ_1EEEEEENS4_6LayoutINS5_IJNSA_ILi2EEESB_SB_EEENS5_IJSB_NSA_ILi0EEESW_EEEEENS5_IJNS4_10UnderscoreESZ_SZ_EEEEENS4_13SM90_TMA_LOADENS4_14ComposedLayoutINS4_7SwizzleILi3ELi4ELi3EEENS4_18smem_ptr_flag_bitsILi16EEENST_INS5_IJNSA_ILi8EEENSA_ILi64EEEEEENS5_IJS19_SB_EEEEEEEvNS4_8identityES12_S1D_vS1E_EENS_8epilogue10collective6detail29Sm90TmaWarpSpecializedAdapterINS1H_15DefaultEpilogueISI_SJ_SJ_NS1G_6thread17LinearCombinationISI_Li1EffLNS1L_9ScaleType4KindE0ELNS_15FloatRoundStyleE2ESI_EENS1_15EpilogueDefaultEEEEEvvEEEEvNT_6ParamsE,"",@"SHT_CUDA_INFO"
	.sectionflags	@""
	.align	4


	//----- nvinfo : EIATTR_CUDA_API_VERSION
	.align		4
        /*0000*/ 	.byte	0x04, 0x37
        /*0002*/ 	.short	(.L_21 - .L_20)
.L_20:
        /*0004*/ 	.word	0x00000082


	//----- nvinfo : EIATTR_KPARAM_INFO
	.align		4
.L_21:
        /*0008*/ 	.byte	0x04, 0x17
        /*000a*/ 	.short	(.L_23 - .L_22)
.L_22:
        /*000c*/ 	.word	0x00000000
        /*0010*/ 	.short	0x0000
        /*0012*/ 	.short	0x0070
        /*0014*/ 	.byte	0x00, 0xf0, 0x01, 0x10


	//----- nvinfo : EIATTR_SPARSE_MMA_MASK
	.align		4
.L_23:
        /*0018*/ 	.byte	0x03, 0x50
        /*001a*/ 	.short	0x0000


	//----- nvinfo : EIATTR_MAXREG_COUNT
	.align		4
        /*001c*/ 	.byte	0x03, 0x1b
        /*001e*/ 	.short	0x00a8


	//----- nvinfo : EIATTR_NUM_BARRIERS
	.align		4
        /*0020*/ 	.byte	0x02, 0x4c
        /*0022*/ 	.byte	0x01
	.zero		1


	//----- nvinfo : EIATTR_EXTERNS
	.align		4
        /*0024*/ 	.byte	0x04, 0x0f
        /*0026*/ 	.short	(.L_25 - .L_24)


	//   ....[0]....
	.align		4
.L_24:
        /*0028*/ 	.word	index@(__assertfail)


	//----- nvinfo : EIATTR_MERCURY_ISA_VERSION
	.align		4
.L_25:
        /*002c*/ 	.byte	0x03, 0x5f
        /*002e*/ 	.short	0x0101


	//----- nvinfo : EIATTR_INT_WARP_WIDE_INSTR_OFFSETS
	.align		4
        /*0030*/ 	.byte	0x04, 0x31
        /*0032*/ 	.short	(.L_27 - .L_26)


	//   ....[0]....
.L_26:
        /*0034*/ 	.word	0x000003f0


	//   ....[1]....
        /*0038*/ 	.word	0x00000420


	//   ....[2]....
        /*003c*/ 	.word	0x00000500


	//----- nvinfo : EIATTR_COOP_GROUP_MASK_REGIDS
	.align		4
.L_27:
        /*0040*/ 	.byte	0x04, 0x29
        /*0042*/ 	.short	(.L_29 - .L_28)


	//   ....[0]....
.L_28:
        /*0044*/ 	.word	0xffffffff


	//   ....[1]....
        /*0048*/ 	.word	0xffffffff


	//   ....[2]....
        /*004c*/ 	.word	0xffffffff


	//   ....[3]....
        /*0050*/ 	.word	0xffffffff


	//   ....[4]....
        /*0054*/ 	.word	0xffffffff


	//----- nvinfo : EIATTR_COOP_GROUP_INSTR_OFFSETS
	.align		4
.L_29:
        /*0058*/ 	.byte	0x04, 0x28
        /*005a*/ 	.short	(.L_31 - .L_30)


	//   ....[0]....
.L_30:
        /*005c*/ 	.word	0x00000060


	//   ....[1]....
        /*0060*/ 	.word	0x00000070


	//   ....[2]....
        /*0064*/ 	.word	0x00000130


	//   ....[3]....
        /*0068*/ 	.word	0x00000300


	//   ....[4]....
        /*006c*/ 	.word	0x00000fb0


	//----- nvinfo : EIATTR_REG_RECONFIG
	.align		4
.L_31:
        /*0070*/ 	.byte	0x01, 0x54
	.zero		2


	//----- nvinfo : EIATTR_SYSCALL_OFFSETS
	.align		4
        /*0074*/ 	.byte	0x04, 0x46
        /*0076*/ 	.short	(.L_33 - .L_32)


	//   ....[0]....
.L_32:
        /*0078*/ 	.word	0x00001170


	//----- nvinfo : EIATTR_MBARRIER_INSTR_OFFSETS
	.align		4
.L_33:
        /*007c*/ 	.byte	0x04, 0x39
        /*007e*/ 	.short	(.L_35 - .L_34)


	//   ....[0]....
.L_34:
        /*0080*/ 	.word	0x00000230
        /*0084*/ 	.word	0x000000ff
        /*0088*/ 	.word	0x00000000
        /*008c*/ 	.short	0x0100
        /*008e*/ 	.byte	0x08
	.zero		1


	//   ....[1]....
        /*0090*/ 	.word	0x00000240
        /*0094*/ 	.word	0x000000ff
        /*0098*/ 	.word	0x00000030
        /*009c*/ 	.short	0x0100
        /*009e*/ 	.byte	0x08
	.zero		1


	//   ....[2]....
        /*00a0*/ 	.word	0x00000250
        /*00a4*/ 	.word	0x000000ff
        /*00a8*/ 	.word	0x00000008
        /*00ac*/ 	.short	0x0100
        /*00ae*/ 	.byte	0x08
	.zero		1


	//   ....[3]....
        /*00b0*/ 	.word	0x00000260
        /*00b4*/ 	.word	0x000000ff
        /*00b8*/ 	.word	0x00000038
        /*00bc*/ 	.short	0x0100
        /*00be*/ 	.byte	0x08
	.zero		1


	//   ....[4]....
        /*00c0*/ 	.word	0x00000270
        /*00c4*/ 	.word	0x000000ff
        /*00c8*/ 	.word	0x00000010
        /*00cc*/ 	.short	0x0100
        /*00ce*/ 	.byte	0x08
	.zero		1


	//   ....[5]....
        /*00d0*/ 	.word	0x00000280
        /*00d4*/ 	.word	0x000000ff
        /*00d8*/ 	.word	0x00000040
        /*00dc*/ 	.short	0x0100
        /*00de*/ 	.byte	0x08
	.zero		1


	//   ....[6]....
        /*00e0*/ 	.word	0x00000290
        /*00e4*/ 	.word	0x000000ff
        /*00e8*/ 	.word	0x00000018
        /*00ec*/ 	.short	0x0100
        /*00ee*/ 	.byte	0x08
	.zero		1


	//   ....[7]....
        /*00f0*/ 	.word	0x000002a0
        /*00f4*/ 	.word	0x000000ff
        /*00f8*/ 	.word	0x00000048
        /*00fc*/ 	.short	0x0100
        /*00fe*/ 	.byte	0x08
	.zero		1


	//   ....[8]....
        /*0100*/ 	.word	0x000002b0
        /*0104*/ 	.word	0x000000ff
        /*0108*/ 	.word	0x00000020
        /*010c*/ 	.short	0x0100
        /*010e*/ 	.byte	0x08
	.zero		1


	//   ....[9]....
        /*0110*/ 	.word	0x000002c0
        /*0114*/ 	.word	0x000000ff
        /*0118*/ 	.word	0x00000050
        /*011c*/ 	.short	0x0100
        /*011e*/ 	.byte	0x08
	.zero		1


	//   ....[10]....
        /*0120*/ 	.word	0x000002d0
        /*0124*/ 	.word	0x000000ff
        /*0128*/ 	.word	0x00000028
        /*012c*/ 	.short	0x0100
        /*012e*/ 	.byte	0x08
	.zero		1


	//   ....[11]....
        /*0130*/ 	.word	0x000002e0
        /*0134*/ 	.word	0x000000ff
        /*0138*/ 	.word	0x00000058
        /*013c*/ 	.short	0x0100
        /*013e*/ 	.byte	0x08
	.zero		1


	//   ....[12]....
        /*0140*/ 	.word	0x00000570
        /*0144*/ 	.word	0x000000ff
        /*0148*/ 	.word	0x00000070
        /*014c*/ 	.short	0x0100
        /*014e*/ 	.byte	0x06
	.zero		1


	//   ....[13]....
        /*0150*/ 	.word	0x000005d0
        /*0154*/ 	.word	0x000000ff
        /*0158*/ 	.word	0x00000078
        /*015c*/ 	.short	0x0100
        /*015e*/ 	.byte	0x06
	.zero		1


	//   ....[14]....
        /*0160*/ 	.word	0x000011f0
        /*0164*/ 	.word	0x00000003
        /*0168*/ 	.word	0x00000000
        /*016c*/ 	.short	0x010a
        /*016e*/ 	.byte	0x3f
	.zero		1


	//   ....[15]....
        /*0170*/ 	.word	0x00001230
        /*0174*/ 	.word	0x00000003
        /*0178*/ 	.word	0x00000000
        /*017c*/ 	.short	0x010a
        /*017e*/ 	.byte	0x3f
	.zero		1


	//   ....[16]....
        /*0180*/ 	.word	0x00001a20
        /*0184*/ 	.word	0x000000ff
        /*0188*/ 	.word	0x00000000
        /*018c*/ 	.short	0x010a
        /*018e*/ 	.byte	0x09
	.zero		1


	//   ....[17]....
        /*0190*/ 	.word	0x00001a60
        /*0194*/ 	.word	0x000000ff
        /*0198*/ 	.word	0x00000000
        /*019c*/ 	.short	0x010a
        /*019e*/ 	.byte	0x09
	.zero		1


	//   ....[18]....
        /*01a0*/ 	.word	0x00002110
        /*01a4*/ 	.word	0x000000ff
        /*01a8*/ 	.word	0x00000000
        /*01ac*/ 	.short	0x0101
        /*01ae*/ 	.byte	0x08
	.zero		1


	//   ....[19]....
        /*01b0*/ 	.word	0x00002310
        /*01b4*/ 	.word	0x000000ff
        /*01b8*/ 	.word	0x00000000
        /*01bc*/ 	.short	0x0101
        /*01be*/ 	.byte	0x06
	.zero		1


	//   ....[20]....
        /*01c0*/ 	.word	0x0000bbc0
        /*01c4*/ 	.word	0x0000000e
        /*01c8*/ 	.word	0x00000030
        /*01cc*/ 	.short	0x010a
        /*01ce*/ 	.byte	0x3f
	.zero		1


	//   ....[21]....
        /*01d0*/ 	.word	0x0000c000
        /*01d4*/ 	.word	0x00000006
        /*01d8*/ 	.word	0x00000078
        /*01dc*/ 	.short	0x0101
        /*01de*/ 	.byte	0x3f
	.zero		1


	//   ....[22]....
        /*01e0*/ 	.word	0x0000c730
        /*01e4*/ 	.word	0x00000007
        /*01e8*/ 	.word	0x00000000
        /*01ec*/ 	.short	0x010a
        /*01ee*/ 	.byte	0x3f
	.zero		1


	//   ....[23]....
        /*01f0*/ 	.word	0x0000c7b0
        /*01f4*/ 	.word	0x00000009
        /*01f8*/ 	.word	0x00000000
        /*01fc*/ 	.short	0x010a
        /*01fe*/ 	.byte	0x3f
	.zero		1


	//   ....[24]....
        /*0200*/ 	.word	0x0000c840
        /*0204*/ 	.word	0x00000006
        /*0208*/ 	.word	0x00000000
        /*020c*/ 	.short	0x010a
        /*020e*/ 	.byte	0x3f
	.zero		1


	//   ....[25]....
        /*0210*/ 	.word	0x0000c8d0
        /*0214*/ 	.word	0x00000009
        /*0218*/ 	.word	0x00000000
        /*021c*/ 	.short	0x010a
        /*021e*/ 	.byte	0x3f
	.zero		1


	//   ....[26]....
        /*0220*/ 	.word	0x0000c960
        /*0224*/ 	.word	0x00000006
        /*0228*/ 	.word	0x00000000
        /*022c*/ 	.short	0x010a
        /*022e*/ 	.byte	0x3f
	.zero		1


	//   ....[27]....
        /*0230*/ 	.word	0x0000c9f0
        /*0234*/ 	.word	0x00000003
        /*0238*/ 	.word	0x00000000
        /*023c*/ 	.short	0x010a
        /*023e*/ 	.byte	0x3f
	.zero		1


	//   ....[28]....
        /*0240*/ 	.word	0x0000ca50
        /*0244*/ 	.word	0x00000003
        /*0248*/ 	.word	0x00000000
        /*024c*/ 	.short	0x010a
        /*024e*/ 	.byte	0x3f
	.zero		1


	//   ....[29]....
        /*0250*/ 	.word	0x0000cab0
        /*0254*/ 	.word	0x00000004
        /*0258*/ 	.word	0x00000000
        /*025c*/ 	.short	0x010a
        /*025e*/ 	.byte	0x3f
	.zero		1


	//   ....[30]....
        /*0260*/ 	.word	0x0000cb80
        /*0264*/ 	.word	0x0000000e
        /*0268*/ 	.word	0x00000030
        /*026c*/ 	.short	0x010a
        /*026e*/ 	.byte	0x3f
	.zero		1


	//   ....[31]....
        /*0270*/ 	.word	0x0000cc50
        /*0274*/ 	.word	0x00000007
        /*0278*/ 	.word	0x00000000
        /*027c*/ 	.short	0x010a
        /*027e*/ 	.byte	0x3f
	.zero		1


	//   ....[32]....
        /*0280*/ 	.word	0x0000cca0
        /*0284*/ 	.word	0x00000009
        /*0288*/ 	.word	0x00000000
        /*028c*/ 	.short	0x010a
        /*028e*/ 	.byte	0x3f
	.zero		1


	//   ....[33]....
        /*0290*/ 	.word	0x0000ccf0
        /*0294*/ 	.word	0x00000006
        /*0298*/ 	.word	0x00000000
        /*029c*/ 	.short	0x010a
        /*029e*/ 	.byte	0x3f
	.zero		1


	//   ....[34]....
        /*02a0*/ 	.word	0x0000cd40
        /*02a4*/ 	.word	0x00000009
        /*02a8*/ 	.word	0x00000000
        /*02ac*/ 	.short	0x010a
        /*02ae*/ 	.byte	0x3f
	.zero		1


	//   ....[35]....
        /*02b0*/ 	.word	0x0000cd90
        /*02b4*/ 	.word	0x00000006
        /*02b8*/ 	.word	0x00000000
        /*02bc*/ 	.short	0x010a
        /*02be*/ 	.byte	0x3f
	.zero		1


	//----- nvinfo : EIATTR_NUM_MBARRIERS
	.align		4
.L_35:
        /*02c0*/ 	.byte	0x03, 0x38
        /*02c2*/ 	.short	0x000e


	//----- nvinfo : EIATTR_EXIT_INSTR_OFFSETS
	.align		4
        /*02c4*/ 	.byte	0x04, 0x1c
        /*02c6*/ 	.short	(.L_37 - .L_36)


	//   ....[0]....
.L_36:
        /*02c8*/ 	.word	0x00000620


	//   ....[1]....
        /*02cc*/ 	.word	0x00000ee0


	//   ....[2]....
        /*02d0*/ 	.word	0x0000b230


	//   ....[3]....
        /*02d4*/ 	.word	0x0000b860


	//   ....[4]....
        /*02d8*/ 	.word	0x0000ca40


	//----- nvinfo : EIATTR_MAX_THREADS
	.align		4
.L_37:
        /*02dc*/ 	.byte	0x04, 0x05
        /*02de*/ 	.short	(.L_39 - .L_38)
.L_38:
        /*02e0*/ 	.word	0x00000180
        /*02e4*/ 	.word	0x00000001
        /*02e8*/ 	.word	0x00000001


	//----- nvinfo : EIATTR_CRS_STACK_SIZE
	.align		4
.L_39:
        /*02ec*/ 	.byte	0x04, 0x1e
        /*02ee*/ 	.short	(.L_41 - .L_40)
.L_40:
        /*02f0*/ 	.word	0x00000000


	//----- nvinfo : EIATTR_CBANK_PARAM_SIZE
	.align		4
.L_41:
        /*02f4*/ 	.byte	0x03, 0x19
        /*02f6*/ 	.short	0x0470


	//----- nvinfo : EIATTR_PARAM_CBANK
	.align		4
        /*02f8*/ 	.byte	0x04, 0x0a
        /*02fa*/ 	.short	(.L_43 - .L_42)
	.align		4
.L_42:
        /*02fc*/ 	.word	index@(.nv.constant0._ZN7cutlass13device_kernelINS_4gemm6kernel13GemmUniversalIN4cute5tupleIJiiiiEEENS1_10collective13CollectiveMmaINS1_34MainloopSm90TmaGmmaWarpSpecializedILi6ENS5_IJNS4_1CILi1EEESB_SB_EEENS1_35KernelTmaWarpSpecializedCooperativeEEENS5_IJNSA_ILi256EEENSA_ILi128EEESG_EEENS_6half_tENS5_IJlSB_lEEESI_SJ_NS4_8TiledMMAINS4_8MMA_AtomIJNS4_4SM904GMMA26MMA_64x128x16_F32F16F16_SSILNSN_5MajorE0ELSP_0ELNSN_7ScaleInE1ELSQ_1EEEEEENS4_6LayoutINS5_IJNSA_ILi2EEESB_SB_EEENS5_IJSB_NSA_ILi0EEESW_EEEEENS5_IJNS4_10UnderscoreESZ_SZ_EEEEENS4_13SM90_TMA_LOADENS4_14ComposedLayoutINS4_7SwizzleILi3ELi4ELi3EEENS4_18smem_ptr_flag_bitsILi16EEENST_INS5_IJNSA_ILi8EEENSA_ILi64EEEEEENS5_IJS19_SB_EEEEEEEvNS4_8identityES12_S1D_vS1E_EENS_8epilogue10collective6detail29Sm90TmaWarpSpecializedAdapterINS1H_15DefaultEpilogueISI_SJ_SJ_NS1G_6thread17LinearCombinationISI_Li1EffLNS1L_9ScaleType4KindE0ELNS_15FloatRoundStyleE2ESI_EENS1_15EpilogueDefaultEEEEEvvEEEEvNT_6ParamsE)
        /*0300*/ 	.short	0x0210
        /*0302*/ 	.short	0x0470


	//----- nvinfo : EIATTR_SW_WAR
	.align		4
.L_43:
        /*0304*/ 	.byte	0x04, 0x36
        /*0306*/ 	.short	(.L_45 - .L_44)
.L_44:
        /*0308*/ 	.word	0x00000008
.L_45:


//--------------------- .nv.callgraph             --------------------------
	.section	.nv.callgraph,"",@"SHT_CUDA_CALLGRAPH"
	.align	4
	.sectionentsize	8
	.align		4
        /*0000*/ 	.word	0x00000000
	.align		4
        /*0004*/ 	.word	0xffffffff
	.align		4
        /*0008*/ 	.word	index@(_ZN7cutlass13device_kernelINS_4gemm6kernel13GemmUniversalIN4cute5tupleIJiiiiEEENS1_10collective13CollectiveMmaINS1_34MainloopSm90TmaGmmaWarpSpecializedILi6ENS5_IJNS4_1CILi1EEESB_SB_EEENS1_35KernelTmaWarpSpecializedCooperativeEEENS5_IJNSA_ILi256EEENSA_ILi128EEESG_EEENS_6half_tENS5_IJlSB_lEEESI_SJ_NS4_8TiledMMAINS4_8MMA_AtomIJNS4_4SM904GMMA26MMA_64x128x16_F32F16F16_SSILNSN_5MajorE0ELSP_0ELNSN_7ScaleInE1ELSQ_1EEEEEENS4_6LayoutINS5_IJNSA_ILi2EEESB_SB_EEENS5_IJSB_NSA_ILi0EEESW_EEEEENS5_IJNS4_10UnderscoreESZ_SZ_EEEEENS4_13SM90_TMA_LOADENS4_14ComposedLayoutINS4_7SwizzleILi3ELi4ELi3EEENS4_18smem_ptr_flag_bitsILi16EEENST_INS5_IJNSA_ILi8EEENSA_ILi64EEEEEENS5_IJS19_SB_EEEEEEEvNS4_8identityES12_S1D_vS1E_EENS_8epilogue10collective6detail29Sm90TmaWarpSpecializedAdapterINS1H_15DefaultEpilogueISI_SJ_SJ_NS1G_6thread17LinearCombinationISI_Li1EffLNS1L_9ScaleType4KindE0ELNS_15FloatRoundStyleE2ESI_EENS1_15EpilogueDefaultEEEEEvvEEEEvNT_6ParamsE)
	.align		4
        /*000c*/ 	.word	index@(__assertfail)
	.align		4
        /*0010*/ 	.word	0x00000000
	.align		4
        /*0014*/ 	.word	0xfffffffe
	.align		4
        /*0018*/ 	.word	0x00000000
	.align		4
        /*001c*/ 	.word	0xfffffffd
	.align		4
        /*0020*/ 	.word	0x00000000
	.align		4
        /*0024*/ 	.word	0xfffffffc


//--------------------- .nv.constant4             --------------------------
	.section	.nv.constant4,"a",@progbits
	.align	8
	.align		8
.nv.constant4:
        /*0000*/ 	.dword	__assertfail
	.align		8
        /*0008*/ 	.dword	__unnamed_1
	.align		8
        /*0010*/ 	.dword	_ZN40_INTERNAL_4e6be513_4_k_cu_b4e83c6e_170304cuda3std3__45__cpo5beginE
	.align		8
        /*0018*/ 	.dword	_ZN40_INTERNAL_4e6be513_4_k_cu_b4e83c6e_170304cuda3std3__45__cpo3endE
	.align		8
        /*0020*/ 	.dword	_ZN40_INTERNAL_4e6be513_4_k_cu_b4e83c6e_170304cuda3std3__45__cpo6cbeginE
	.align		8
        /*0028*/ 	.dword	_ZN40_INTERNAL_4e6be513_4_k_cu_b4e83c6e_170304cuda3std3__45__cpo4cendE
	.align		8
        /*0030*/ 	.dword	_ZN40_INTERNAL_4e6be513_4_k_cu_b4e83c6e_170304cuda3std3__442_GLOBAL__N__4e6be513_4_k_cu_b4e83c6e_170306ignoreE
	.align		8
        /*0038*/ 	.dword	_ZN40_INTERNAL_4e6be513_4_k_cu_b4e83c6e_170304cuda3std3__419piecewise_constructE
	.align		8
        /*0040*/ 	.dword	_ZN40_INTERNAL_4e6be513_4_k_cu_b4e83c6e_170304cuda3std3__48in_placeE
	.align		8
        /*0048*/ 	.dword	_ZN40_INTERNAL_4e6be513_4_k_cu_b4e83c6e_170304cuda3std6ranges3__45__cpo4swapE
	.align		8
        /*0050*/ 	.dword	_ZN40_INTERNAL_4e6be513_4_k_cu_b4e83c6e_170304cuda3std6ranges3__45__cpo9iter_moveE
	.align		8
        /*0058*/ 	.dword	_ZN40_INTERNAL_4e6be513_4_k_cu_b4e83c6e_170304cute7productE
	.align		8
        /*0060*/ 	.dword	_ZN40_INTERNAL_4e6be513_4_k_cu_b4e83c6e_170304cute1_E
	.align		8
        /*0068*/ 	.dword	$str$22
	.align		8
        /*0070*/ 	.dword	$str$23


//--------------------- .text._ZN7cutlass13device_kernelINS_4gemm6kernel13GemmUniversalIN4cute5tupleIJiiiiEEENS1_10collective13CollectiveMmaINS1_34MainloopSm90TmaGmmaWarpSpecializedILi6ENS5_IJNS4_1CILi1EEESB_SB_EEENS1_35KernelTmaWarpSpecializedCooperativeEEENS5_IJNSA_ILi256EEENSA_ILi128EEESG_EEENS_6half_tENS5_IJlSB_lEEESI_SJ_NS4_8TiledMMAINS4_8MMA_AtomIJNS4_4SM904GMMA26MMA_64x128x16_F32F16F16_SSILNSN_5MajorE0ELSP_0ELNSN_7ScaleInE1ELSQ_1EEEEEENS4_6LayoutINS5_IJNSA_ILi2EEESB_SB_EEENS5_IJSB_NSA_ILi0EEESW_EEEEENS5_IJNS4_10UnderscoreESZ_SZ_EEEEENS4_13SM90_TMA_LOADENS4_14ComposedLayoutINS4_7SwizzleILi3ELi4ELi3EEENS4_18smem_ptr_flag_bitsILi16EEENST_INS5_IJNSA_ILi8EEENSA_ILi64EEEEEENS5_IJS19_SB_EEEEEEEvNS4_8identityES12_S1D_vS1E_EENS_8epilogue10collective6detail29Sm90TmaWarpSpecializedAdapterINS1H_15DefaultEpilogueISI_SJ_SJ_NS1G_6thread17LinearCombinationISI_Li1EffLNS1L_9ScaleType4KindE0ELNS_15FloatRoundStyleE2ESI_EENS1_15EpilogueDefaultEEEEEvvEEEEvNT_6ParamsE --------------------------
	.section	.text._ZN7cutlass13device_kernelINS_4gemm6kernel13GemmUniversalIN4cute5tupleIJiiiiEEENS1_10collective13CollectiveMmaINS1_34MainloopSm90TmaGmmaWarpSpecializedILi6ENS5_IJNS4_1CILi1EEESB_SB_EEENS1_35KernelTmaWarpSpecializedCooperativeEEENS5_IJNSA_ILi256EEENSA_ILi128EEESG_EEENS_6half_tENS5_IJlSB_lEEESI_SJ_NS4_8TiledMMAINS4_8MMA_AtomIJNS4_4SM904GMMA26MMA_64x128x16_F32F16F16_SSILNSN_5MajorE0ELSP_0ELNSN_7ScaleInE1ELSQ_1EEEEEENS4_6LayoutINS5_IJNSA_ILi2EEESB_SB_EEENS5_IJSB_NSA_ILi0EEESW_EEEEENS5_IJNS4_10UnderscoreESZ_SZ_EEEEENS4_13SM90_TMA_LOADENS4_14ComposedLayoutINS4_7SwizzleILi3ELi4ELi3EEENS4_18smem_ptr_flag_bitsILi16EEENST_INS5_IJNSA_ILi8EEENSA_ILi64EEEEEENS5_IJS19_SB_EEEEEEEvNS4_8identityES12_S1D_vS1E_EENS_8epilogue10collective6detail29Sm90TmaWarpSpecializedAdapterINS1H_15DefaultEpilogueISI_SJ_SJ_NS1G_6thread17LinearCombinationISI_Li1EffLNS1L_9ScaleType4KindE0ELNS_15FloatRoundStyleE2ESI_EENS1_15EpilogueDefaultEEEEEvvEEEEvNT_6ParamsE,"ax",@progbits
	.align	128
.text._ZN7cutlass13device_kernelINS_4gemm6kernel13GemmUniversalIN4cute5tupleIJiiiiEEENS1_10collective13CollectiveMmaINS1_34MainloopSm90TmaGmmaWarpSpecializedILi6ENS5_IJNS4_1CILi1EEESB_SB_EEENS1_35KernelTmaWarpSpecializedCooperativeEEENS5_IJNSA_ILi256EEENSA_ILi128EEESG_EEENS_6half_tENS5_IJlSB_lEEESI_SJ_NS4_8TiledMMAINS4_8MMA_AtomIJNS4_4SM904GMMA26MMA_64x128x16_F32F16F16_SSILNSN_5MajorE0ELSP_0ELNSN_7ScaleInE1ELSQ_1EEEEEENS4_6LayoutINS5_IJNSA_ILi2EEESB_SB_EEENS5_IJSB_NSA_ILi0EEESW_EEEEENS5_IJNS4_10UnderscoreESZ_SZ_EEEEENS4_13SM90_TMA_LOADENS4_14ComposedLayoutINS4_7SwizzleILi3ELi4ELi3EEENS4_18smem_ptr_flag_bitsILi16EEENST_INS5_IJNSA_ILi8EEENSA_ILi64EEEEEENS5_IJS19_SB_EEEEEEEvNS4_8identityES12_S1D_vS1E_EENS_8epilogue10collective6detail29Sm90TmaWarpSpecializedAdapterINS1H_15DefaultEpilogueISI_SJ_SJ_NS1G_6thread17LinearCombinationISI_Li1EffLNS1L_9ScaleType4KindE0ELNS_15FloatRoundStyleE2ESI_EENS1_15EpilogueDefaultEEEEEvvEEEEvNT_6ParamsE:
        .type           _ZN7cutlass13device_kernelINS_4gemm6kernel13GemmUniversalIN4cute5tupleIJiiiiEEENS1_10collective13CollectiveMmaINS1_34MainloopSm90TmaGmmaWarpSpecializedILi6ENS5_IJNS4_1CILi1EEESB_SB_EEENS1_35KernelTmaWarpSpecializedCooperativeEEENS5_IJNSA_ILi256EEENSA_ILi128EEESG_EEENS_6half_tENS5_IJlSB_lEEESI_SJ_NS4_8TiledMMAINS4_8MMA_AtomIJNS4_4SM904GMMA26MMA_64x128x16_F32F16F16_SSILNSN_5MajorE0ELSP_0ELNSN_7ScaleInE1ELSQ_1EEEEEENS4_6LayoutINS5_IJNSA_ILi2EEESB_SB_EEENS5_IJSB_NSA_ILi0EEESW_EEEEENS5_IJNS4_10UnderscoreESZ_SZ_EEEEENS4_13SM90_TMA_LOADENS4_14ComposedLayoutINS4_7SwizzleILi3ELi4ELi3EEENS4_18smem_ptr_flag_bitsILi16EEENST_INS5_IJNSA_ILi8EEENSA_ILi64EEEEEENS5_IJS19_SB_EEEEEEEvNS4_8identityES12_S1D_vS1E_EENS_8epilogue10collective6detail29Sm90TmaWarpSpecializedAdapterINS1H_15DefaultEpilogueISI_SJ_SJ_NS1G_6thread17LinearCombinationISI_Li1EffLNS1L_9ScaleType4KindE0ELNS_15FloatRoundStyleE2ESI_EENS1_15EpilogueDefaultEEEEEvvEEEEvNT_6ParamsE,@function
        .size           _ZN7cutlass13device_kernelINS_4gemm6kernel13GemmUniversalIN4cute5tupleIJiiiiEEENS1_10collective13CollectiveMmaINS1_34MainloopSm90TmaGmmaWarpSpecializedILi6ENS5_IJNS4_1CILi1EEESB_SB_EEENS1_35KernelTmaWarpSpecializedCooperativeEEENS5_IJNSA_ILi256EEENSA_ILi128EEESG_EEENS_6half_tENS5_IJlSB_lEEESI_SJ_NS4_8TiledMMAINS4_8MMA_AtomIJNS4_4SM904GMMA26MMA_64x128x16_F32F16F16_SSILNSN_5MajorE0ELSP_0ELNSN_7ScaleInE1ELSQ_1EEEEEENS4_6LayoutINS5_IJNSA_ILi2EEESB_SB_EEENS5_IJSB_NSA_ILi0EEESW_EEEEENS5_IJNS4_10UnderscoreESZ_SZ_EEEEENS4_13SM90_TMA_LOADENS4_14ComposedLayoutINS4_7SwizzleILi3ELi4ELi3EEENS4_18smem_ptr_flag_bitsILi16EEENST_INS5_IJNSA_ILi8EEENSA_ILi64EEEEEENS5_IJS19_SB_EEEEEEEvNS4_8identityES12_S1D_vS1E_EENS_8epilogue10collective6detail29Sm90TmaWarpSpecializedAdapterINS1H_15DefaultEpilogueISI_SJ_SJ_NS1G_6thread17LinearCombinationISI_Li1EffLNS1L_9ScaleType4KindE0ELNS_15FloatRoundStyleE2ESI_EENS1_15EpilogueDefaultEEEEEvvEEEEvNT_6ParamsE,(.L_x_324 - _ZN7cutlass13device_kernelINS_4gemm6kernel13GemmUniversalIN4cute5tupleIJiiiiEEENS1_10collective13CollectiveMmaINS1_34MainloopSm90TmaGmmaWarpSpecializedILi6ENS5_IJNS4_1CILi1EEESB_SB_EEENS1_35KernelTmaWarpSpecializedCooperativeEEENS5_IJNSA_ILi256EEENSA_ILi128EEESG_EEENS_6half_tENS5_IJlSB_lEEESI_SJ_NS4_8TiledMMAINS4_8MMA_AtomIJNS4_4SM904GMMA26MMA_64x128x16_F32F16F16_SSILNSN_5MajorE0ELSP_0ELNSN_7ScaleInE1ELSQ_1EEEEEENS4_6LayoutINS5_IJNSA_ILi2EEESB_SB_EEENS5_IJSB_NSA_ILi0EEESW_EEEEENS5_IJNS4_10UnderscoreESZ_SZ_EEEEENS4_13SM90_TMA_LOADENS4_14ComposedLayoutINS4_7SwizzleILi3ELi4ELi3EEENS4_18smem_ptr_flag_bitsILi16EEENST_INS5_IJNSA_ILi8EEENSA_ILi64EEEEEENS5_IJS19_SB_EEEEEEEvNS4_8identityES12_S1D_vS1E_EENS_8epilogue10collective6detail29Sm90TmaWarpSpecializedAdapterINS1H_15DefaultEpilogueISI_SJ_SJ_NS1G_6thread17LinearCombinationISI_Li1EffLNS1L_9ScaleType4KindE0ELNS_15FloatRoundStyleE2ESI_EENS1_15EpilogueDefaultEEEEEvvEEEEvNT_6ParamsE)
        .other          _ZN7cutlass13device_kernelINS_4gemm6kernel13GemmUniversalIN4cute5tupleIJiiiiEEENS1_10collective13CollectiveMmaINS1_34MainloopSm90TmaGmmaWarpSpecializedILi6ENS5_IJNS4_1CILi1EEESB_SB_EEENS1_35KernelTmaWarpSpecializedCooperativeEEENS5_IJNSA_ILi256EEENSA_ILi128EEESG_EEENS_6half_tENS5_IJlSB_lEEESI_SJ_NS4_8TiledMMAINS4_8MMA_AtomIJNS4_4SM904GMMA26MMA_64x128x16_F32F16F16_SSILNSN_5MajorE0ELSP_0ELNSN_7ScaleInE1ELSQ_1EEEEEENS4_6LayoutINS5_IJNSA_ILi2EEESB_SB_EEENS5_IJSB_NSA_ILi0EEESW_EEEEENS5_IJNS4_10UnderscoreESZ_SZ_EEEEENS4_13SM90_TMA_LOADENS4_14ComposedLayoutINS4_7SwizzleILi3ELi4ELi3EEENS4_18smem_ptr_flag_bitsILi16EEENST_INS5_IJNSA_ILi8EEENSA_ILi64EEEEEENS5_IJS19_SB_EEEEEEEvNS4_8identityES12_S1D_vS1E_EENS_8epilogue10collective6detail29Sm90TmaWarpSpecializedAdapterINS1H_15DefaultEpilogueISI_SJ_SJ_NS1G_6thread17LinearCombinationISI_Li1EffLNS1L_9ScaleType4KindE0ELNS_15FloatRoundStyleE2ESI_EENS1_15EpilogueDefaultEEEEEvvEEEEvNT_6ParamsE,@"STO_CUDA_ENTRY STV_DEFAULT"
_ZN7cutlass13device_kernelINS_4gemm6kernel13GemmUniversalIN4cute5tupleIJiiiiEEENS1_10collective13CollectiveMmaINS1_34MainloopSm90TmaGmmaWarpSpecializedILi6ENS5_IJNS4_1CILi1EEESB_SB_EEENS1_35KernelTmaWarpSpecializedCooperativeEEENS5_IJNSA_ILi256EEENSA_ILi128EEESG_EEENS_6half_tENS5_IJlSB_lEEESI_SJ_NS4_8TiledMMAINS4_8MMA_AtomIJNS4_4SM904GMMA26MMA_64x128x16_F32F16F16_SSILNSN_5MajorE0ELSP_0ELNSN_7ScaleInE1ELSQ_1EEEEEENS4_6LayoutINS5_IJNSA_ILi2EEESB_SB_EEENS5_IJSB_NSA_ILi0EEESW_EEEEENS5_IJNS4_10UnderscoreESZ_SZ_EEEEENS4_13SM90_TMA_LOADENS4_14ComposedLayoutINS4_7SwizzleILi3ELi4ELi3EEENS4_18smem_ptr_flag_bitsILi16EEENST_INS5_IJNSA_ILi8EEENSA_ILi64EEEEEENS5_IJS19_SB_EEEEEEEvNS4_8identityES12_S1D_vS1E_EENS_8epilogue10collective6detail29Sm90TmaWarpSpecializedAdapterINS1H_15DefaultEpilogueISI_SJ_SJ_NS1G_6thread17LinearCombinationISI_Li1EffLNS1L_9ScaleType4KindE0ELNS_15FloatRoundStyleE2ESI_EENS1_15EpilogueDefaultEEEEEvvEEEEvNT_6ParamsE:
[----:B------:R-:W0:Y:S01]  /*0000*/  LDC R1, c[0x0][0x28] ;  /* 0x00000a00ff017b82 */ /* 0x000e220000000800 */
[----:B------:R-:W1:Y:S01]  /*0010*/  S2R R18, SR_TID.X ;  /* 0x0000000000127919 */ /* 0x000e620000002100 */
[----:B------:R-:W-:Y:S01]  /*0020*/  ELECT P0, URZ, PT ;  /* 0x00000000003f782f */ /* 0x000fe20003800000 */
[----:B------:R-:W-:Y:S01]  /*0030*/  BSSY B0, `(.L_x_0) ;  /* 0x000000f000007945 */ /* 0x000fe20003800000 */
[--C-:B-1----:R-:W-:Y:S02]  /*0040*/  SHF.R.U32.HI R0, RZ, 0x5, R18.reuse ;  /* 0x00000005ff007819 */ /* 0x102fe40000011612 */
[----:B------:R-:W-:-:S03]  /*0050*/  SHF.R.U32.HI R22, RZ, 0x7, R18 ;  /* 0x00000007ff167819 */ /* 0x000fc60000011612 */
[----:B------:R-:W1:Y:S04]  /*0060*/  SHFL.IDX PT, R5, R0, RZ, 0x1f ;  /* 0x00001fff00057589 */ /* 0x000e6800000e0000 */
[----:B------:R2:W3:Y:S01]  /*0070*/  SHFL.IDX PT, R8, R22, RZ, 0x1f ;  /* 0x00001fff16087589 */ /* 0x0004e200000e0000 */
[----:B-1----:R-:W-:-:S13]  /*0080*/  ISETP.NE.OR P0, PT, R5, RZ, !P0 ;  /* 0x000000ff0500720c */ /* 0x002fda0004705670 */
[----:B0-23--:R-:W-:Y:S05]  /*0090*/  @P0 BRA `(.L_x_1) ;  /* 0x0000000000200947 */ /* 0x00dfea0003800000 */
[----:B------:R-:W-:Y:S02]  /*00a0*/  ULDC.64 UR4, c[0x0][0x198] ;  /* 0x0000660000047ab9 */ /* 0x000fe40000000a00 */
[----:B------:R-:W-:Y:S02]  /*00b0*/  UIADD3 UR6, UP0, UR4, 0xf0, URZ ;  /* 0x000000f004067890 */ /* 0x000fe4000ff1e03f */
[----:B------:R-:W-:Y:S02]  /*00c0*/  UIADD3 UR4, UP1, UR4, 0x1f0, URZ ;  /* 0x000001f004047890 */ /* 0x000fe4000ff3e03f */
[----:B------:R-:W-:Y:S02]  /*00d0*/  UIADD3.X UR7, URZ, UR5, URZ, UP0, !UPT ;  /* 0x000000053f077290 */ /* 0x000fe400087fe43f */
[----:B------:R-:W-:-:S07]  /*00e0*/  UIADD3.X UR5, URZ, UR5, URZ, UP1, !UPT ;  /* 0x000000053f057290 */ /* 0x000fce0008ffe43f */
[----:B------:R0:W-:Y:S02]  /*00f0*/  UTMACCTL.PF [UR6] ;  /* 0x00000000060079b9 */ /* 0x0001e40008040000 */
[----:B------:R0:W-:Y:S02]  /*0100*/  UTMACCTL.PF [UR4] ;  /* 0x00000000040079b9 */ /* 0x0001e40008040000 */
[----:B0-----:R-:W-:Y:S01]  /*0110*/  NOP ;  /* 0x0000000000007918 */ /* 0x001fe20000000000 */
.L_x_1:
[----:B------:R-:W-:Y:S05]  /*0120*/  BSYNC B0 ;  /* 0x0000000000007941 */ /* 0x000fea0003800000 */
.L_x_0:
[----:B------:R-:W0:Y:S02]  /*0130*/  SHFL.IDX PT, R2, R0, RZ, 0x1f ;  /* 0x00001fff00027589 */ /* 0x000e2400000e0000 */
[----:B0-----:R-:W-:-:S13]  /*0140*/  ISETP.NE.AND P0, PT, R2, RZ, PT ;  /* 0x000000ff0200720c */ /* 0x001fda0003f05270 */
[----:B------:R-:W-:Y:S05]  /*0150*/  @P0 BRA `(.L_x_2) ;  /* 0x0000000000680947 */ /* 0x000fea0003800000 */
[----:B------:R-:W0:Y:S01]  /*0160*/  S2UR UR8, SR_CgaCtaId ;  /* 0x00000000000879c3 */ /* 0x000e220000008800 */
[----:B------:R-:W-:Y:S01]  /*0170*/  UMOV UR4, 0x400 ;  /* 0x0000040000047882 */ /* 0x000fe20000000000 */
[----:B------:R-:W-:Y:S01]  /*0180*/  UMOV UR5, 0x1 ;  /* 0x0000000100057882 */ /* 0x000fe20000000000 */
[----:B------:R-:W-:Y:S01]  /*0190*/  UMOV UR6, 0x100 ;  /* 0x0000010000067882 */ /* 0x000fe20000000000 */
[----:B------:R-:W-:Y:S01]  /*01a0*/  ELECT P0, URZ, PT ;  /* 0x00000000003f782f */ /* 0x000fe20003800000 */
[----:B------:R-:W-:-:S04]  /*01b0*/  UIADD3 UR6, -UR6, 0x100000, URZ ;  /* 0x0010000006067890 */ /* 0x000fc8000fffe13f */
[----:B------:R-:W-:Y:S02]  /*01c0*/  USHF.L.U32 UR7, UR6, 0xb, URZ ;  /* 0x0000000b06077899 */ /* 0x000fe4000800063f */
[----:B------:R-:W-:Y:S02]  /*01d0*/  USHF.L.U32 UR6, UR6, 0x1, URZ ;  /* 0x0000000106067899 */ /* 0x000fe4000800063f */
[----:B0-----:R-:W-:Y:S02]  /*01e0*/  ULEA UR8, UR8, UR4, 0x18 ;  /* 0x0000000408087291 */ /* 0x001fe4000f8ec03f */
[----:B------:R-:W-:-:S04]  /*01f0*/  UIADD3 UR4, -UR5, 0x100000, URZ ;  /* 0x0010000005047890 */ /* 0x000fc8000fffe13f */
[----:B------:R-:W-:Y:S02]  /*0200*/  USHF.L.U32 UR5, UR4, 0xb, URZ ;  /* 0x0000000b04057899 */ /* 0x000fe4000800063f */
[----:B------:R-:W-:Y:S01]  /*0210*/  USHF.L.U32 UR4, UR4, 0x1, URZ ;  /* 0x0000000104047899 */ /* 0x000fe2000800063f */
[----:B------:R-:W0:Y:S11]  /*0220*/  FENCE.VIEW.ASYNC.S ;  /* 0x00000000000073c6 */ /* 0x000e360000000000 */
[----:B0-----:R0:W1:Y:S01]  /*0230*/  SYNCS.EXCH.64 URZ, [UR8], UR4 ;  /* 0x00000004083f75b2 */ /* 0x0010620008000100 */
[----:B------:R0:W2:Y:S01]  /*0240*/  SYNCS.EXCH.64 URZ, [UR8+0x30], UR6 ;  /* 0x00003006083f75b2 */ /* 0x0000a20008000100 */
[----:B------:R0:W3:Y:S01]  /*0250*/  SYNCS.EXCH.64 URZ, [UR8+0x8], UR4 ;  /* 0x00000804083f75b2 */ /* 0x0000e20008000100 */
[----:B------:R0:W4:Y:S01]  /*0260*/  SYNCS.EXCH.64 URZ, [UR8+0x38], UR6 ;  /* 0x00003806083f75b2 */ /* 0x0001220008000100 */
[----:B------:R0:W0:Y:S01]  /*0270*/  SYNCS.EXCH.64 URZ, [UR8+0x10], UR4 ;  /* 0x00001004083f75b2 */ /* 0x0000220008000100 */
[----:B------:R0:W0:Y:S01]  /*0280*/  SYNCS.EXCH.64 URZ, [UR8+0x40], UR6 ;  /* 0x00004006083f75b2 */ /* 0x0000220008000100 */
[----:B------:R0:W0:Y:S01]  /*0290*/  SYNCS.EXCH.64 URZ, [UR8+0x18], UR4 ;  /* 0x00001804083f75b2 */ /* 0x0000220008000100 */
[----:B------:R0:W0:Y:S01]  /*02a0*/  SYNCS.EXCH.64 URZ, [UR8+0x48], UR6 ;  /* 0x00004806083f75b2 */ /* 0x0000220008000100 */
[----:B------:R0:W0:Y:S01]  /*02b0*/  SYNCS.EXCH.64 URZ, [UR8+0x20], UR4 ;  /* 0x00002004083f75b2 */ /* 0x0000220008000100 */
[----:B------:R0:W0:Y:S01]  /*02c0*/  SYNCS.EXCH.64 URZ, [UR8+0x50], UR6 ;  /* 0x00005006083f75b2 */ /* 0x0000220008000100 */
[----:B------:R0:W0:Y:S01]  /*02d0*/  SYNCS.EXCH.64 URZ, [UR8+0x28], UR4 ;  /* 0x00002804083f75b2 */ /* 0x0000220008000100 */
[----:B------:R0:W0:Y:S01]  /*02e0*/  SYNCS.EXCH.64 URZ, [UR8+0x58], UR6 ;  /* 0x00005806083f75b2 */ /* 0x0000220008000100 */
[----:B------:R-:W-:Y:S01]  /*02f0*/  NOP ;  /* 0x0000000000007918 */ /* 0x000fe20000000000 */
.L_x_2:
[----:B------:R-:W5:Y:S01]  /*0300*/  SHFL.IDX PT, R0, R0, RZ, 0x1f ;  /* 0x00001fff00007589 */ /* 0x000f6200000e0000 */
[----:B------:R-:W1:Y:S01]  /*0310*/  LDC R2, c[0x0][0x65c] ;  /* 0x00019700ff027b82 */ /* 0x000e620000000800 */
[----:B------:R-:W-:Y:S02]  /*0320*/  ELECT P0, URZ, PT ;  /* 0x00000000003f782f */ /* 0x000fe40003800000 */
[----:B------:R-:W-:Y:S01]  /*0330*/  SHF.R.S32.HI R6, RZ, 0x1f, R5 ;  /* 0x0000001fff067819 */ /* 0x000fe20000011405 */
[----:B------:R-:W2:Y:S01]  /*0340*/  S2R R3, SR_CTAID.Y ;  /* 0x0000000000037919 */ /* 0x000ea20000002600 */
[----:B0-----:R-:W-:Y:S01]  /*0350*/  UMOV UR4, 0x20 ;  /* 0x0000002000047882 */ /* 0x001fe20000000000 */
[----:B------:R-:W-:Y:S01]  /*0360*/  ISETP.NE.AND P2, PT, R8, RZ, PT ;  /* 0x000000ff0800720c */ /* 0x000fe20003f45270 */
[----:B------:R-:W-:Y:S01]  /*0370*/  NOP ;  /* 0x0000000000007918 */ /* 0x000fe20000000000 */
[----:B------:R-:W0:Y:S01]  /*0380*/  S2R R4, SR_CTAID.X ;  /* 0x0000000000047919 */ /* 0x000e220000002500 */
[----:B------:R-:W-:Y:S01]  /*0390*/  LEA.HI R6, R6, R5, RZ, 0x2 ;  /* 0x0000000506067211 */ /* 0x000fe200078f10ff */
[----:B------:R-:W-:Y:S01]  /*03a0*/  NOP ;  /* 0x0000000000007918 */ /* 0x000fe20000000000 */
[----:B-----5:R-:W-:-:S02]  /*03b0*/  ISETP.NE.OR P0, PT, R0, RZ, !P0 ;  /* 0x000000ff0000720c */ /* 0x020fc40004705670 */
[----:B-1----:R-:W-:-:S04]  /*03c0*/  ISETP.NE.AND P3, PT, R2, 0x1, PT ;  /* 0x000000010200780c */ /* 0x002fc80003f65270 */
[----:B------:R-:W-:Y:S02]  /*03d0*/  P2R R0, PR, RZ, 0x8 ;  /* 0x00000008ff007803 */ /* 0x000fe40000000000 */
[----:B------:R-:W-:-:S05]  /*03e0*/  LOP3.LUT R0, R6, 0xfffffffc, RZ, 0xc0, !PT ;  /* 0xfffffffc06007812 */ /* 0x000fca00078ec0ff */
[----:B------:R-:W-:Y:S01]  /*03f0*/  VOTEU.ALL UP0, P0 ;  /* 0x00000000003f7886 */ /* 0x000fe20000000000 */
[----:B------:R-:W-:Y:S01]  /*0400*/  IMAD.IADD R0, R5, 0x1, -R0 ;  /* 0x0000000105007824 */ /* 0x000fe200078e0a00 */
[----:B------:R-:W0:Y:S01]  /*0410*/  @P3 LDC R17, c[0x0][0x10] ;  /* 0x00000400ff113b82 */ /* 0x000e220000000800 */
[----:B------:R-:W-:Y:S01]  /*0420*/  VOTEU.ALL UP1, P0 ;  /* 0x00000000003f7886 */ /* 0x000fe20000020000 */
[----:B--2---:R-:W-:Y:S01]  /*0430*/  @P3 IMAD.MOV.U32 R6, RZ, RZ, R3 ;  /* 0x000000ffff063224 */ /* 0x004fe200078e0003 */
[----:B------:R-:W-:Y:S01]  /*0440*/  @!UP0 UMOV UR6, 0x400 ;  /* 0x0000040000068882 */ /* 0x000fe20000000000 */
[----:B------:R-:W-:-:S04]  /*0450*/  @!UP0 UIADD3 UR4, -UR4, 0x100000, URZ ;  /* 0x0010000004048890 */ /* 0x000fc8000fffe13f */
[----:B------:R-:W-:Y:S02]  /*0460*/  @!UP0 USHF.L.U32 UR5, UR4, 0xb, URZ ;  /* 0x0000000b04058899 */ /* 0x000fe4000800063f */
[----:B------:R-:W-:Y:S01]  /*0470*/  @!UP0 USHF.L.U32 UR4, UR4, 0x1, URZ ;  /* 0x0000000104048899 */ /* 0x000fe2000800063f */
[----:B------:R-:W-:Y:S02]  /*0480*/  @P3 IMAD.MOV.U32 R7, RZ, RZ, RZ ;  /* 0x000000ffff073224 */ /* 0x000fe400078e00ff */
[----:B------:R-:W-:Y:S01]  /*0490*/  IMAD.MOV.U32 R5, RZ, RZ, RZ ;  /* 0x000000ffff057224 */ /* 0x000fe200078e00ff */
[----:B------:R-:W1:Y:S01]  /*04a0*/  @!UP0 S2UR UR7, SR_CgaCtaId ;  /* 0x00000000000789c3 */ /* 0x000e620000008800 */
[----:B------:R-:W-:-:S07]  /*04b0*/  @P3 IMAD.MOV.U32 R11, RZ, RZ, RZ ;  /* 0x000000ffff0b3224 */ /* 0x000fce00078e00ff */
[----:B------:R-:W2:Y:S01]  /*04c0*/  @!P3 LDC R9, c[0x0][0xc] ;  /* 0x00000300ff09bb82 */ /* 0x000ea20000000800 */
[----:B0-----:R-:W-:-:S04]  /*04d0*/  @P3 IMAD.WIDE.U32 R16, R4, R17, R6 ;  /* 0x0000001104103225 */ /* 0x001fc800078e0006 */
[----:B------:R-:W-:Y:S01]  /*04e0*/  @P3 IMAD.IADD R17, R17, 0x1, R11 ;  /* 0x0000000111113824 */ /* 0x000fe200078e020b */
[----:B-1----:R-:W-:Y:S01]  /*04f0*/  @!UP0 ULEA UR6, UR7, UR6, 0x18 ;  /* 0x0000000607068291 */ /* 0x002fe2000f8ec03f */
[----:B------:R-:W-:Y:S01]  /*0500*/  VOTEU.ALL UP0, P0 ;  /* 0x00000000003f7886 */ /* 0x000fe20000000000 */
[----:B------:R-:W-:-:S04]  /*0510*/  ISETP.NE.AND P0, PT, R0, 0x3, PT ;  /* 0x000000030000780c */ /* 0x000fc80003f05270 */
[----:B------:R-:W-:Y:S01]  /*0520*/  ISETP.EQ.OR P0, PT, R0, RZ, !P0 ;  /* 0x000000ff0000720c */ /* 0x000fe20004702670 */
[----:B--2---:R-:W-:-:S03]  /*0530*/  @!P3 IMAD.WIDE.U32 R6, R9, R3, R4 ;  /* 0x000000030906b225 */ /* 0x004fc600078e0004 */
[C---:B------:R-:W-:Y:S01]  /*0540*/  ISETP.EQ.AND P0, PT, R8.reuse, RZ, P0 ;  /* 0x000000ff0800720c */ /* 0x040fe20000702270 */
[----:B------:R-:W-:Y:S01]  /*0550*/  VIADD R8, R8, 0xffffffff ;  /* 0xffffffff08087836 */ /* 0x000fe20000000000 */
[----:B------:R-:W0:Y:S02]  /*0560*/  FENCE.VIEW.ASYNC.S ;  /* 0x00000000000073c6 */ /* 0x000e240000000000 */
[----:B0-----:R0:W3:Y:S01]  /*0570*/  @!UP0 SYNCS.EXCH.64 URZ, [UR6+0x70], UR4 ;  /* 0x00007004063f85b2 */ /* 0x0010e20008000100 */
[----:B------:R-:W-:Y:S01]  /*0580*/  @!P3 MOV R16, R6 ;  /* 0x000000060010b202 */ /* 0x000fe20000000f00 */
[----:B------:R-:W-:Y:S01]  /*0590*/  @!P3 IMAD.MOV.U32 R17, RZ, RZ, R7 ;  /* 0x000000ffff11b224 */ /* 0x000fe200078e0007 */
[----:B------:R-:W-:Y:S02]  /*05a0*/  SEL R19, RZ, 0x1, !P0 ;  /* 0x00000001ff137807 */ /* 0x000fe40004000000 */
[----:B------:R-:W-:-:S04]  /*05b0*/  ISETP.GE.U32.AND P1, PT, R8, 0x2, PT ;  /* 0x000000020800780c */ /* 0x000fc80003f26070 */
[----:B------:R-:W-:Y:S01]  /*05c0*/  SEL R19, R19, 0x2, P1 ;  /* 0x0000000213137807 */ /* 0x000fe20000800000 */
[----:B------:R0:W3:Y:S01]  /*05d0*/  @!UP1 SYNCS.EXCH.64 URZ, [UR6+0x78], UR4 ;  /* 0x00007804063f95b2 */ /* 0x0000e20008000100 */
[----:B------:R-:W-:Y:S01]  /*05e0*/  NOP ;  /* 0x0000000000007918 */ /* 0x000fe20000000000 */
[----:B---34-:R-:W-:Y:S06]  /*05f0*/  BAR.SYNC.DEFER_BLOCKING 0x0 ;  /* 0x0000000000007b1d */ /* 0x018fec0000010000 */
[----:B------:R-:W-:Y:S05]  /*0600*/  @!P2 BRA `(.L_x_3) ;  /* 0x000000ac000ca947 */ /* 0x000fea0003800000 */
[----:B------:R-:W-:-:S13]  /*0610*/  ISETP.GT.U32.AND P0, PT, R8, 0x1, PT ;  /* 0x000000010800780c */ /* 0x000fda0003f04070 */
[----:B0-----:R-:W-:Y:S05]  /*0620*/  @P0 EXIT ;  /* 0x000000000000094d */ /* 0x001fea0003800000 */
[----:B------:R-:W-:Y:S01]  /*0630*/  ULDC.64 UR4, c[0x0][0x650] ;  /* 0x0001940000047ab9 */ /* 0x000fe20000000a00 */
[----:B------:R-:W-:Y:S01]  /*0640*/  PRMT R0, RZ, 0x7610, R0 ;  /* 0x00007610ff007816 */ /* 0x000fe20000000000 */
[----:B------:R-:W-:Y:S01]  /*0650*/  IMAD.MOV.U32 R152, RZ, RZ, -0x1 ;  /* 0xffffffffff987424 */ /* 0x000fe200078e00ff */
[----:B------:R-:W-:Y:S01]  /*0660*/  ISETP.GE.U32.AND P0, PT, R16, UR4, PT ;  /* 0x0000000410007c0c */ /* 0x000fe2000bf06070 */
[----:B------:R-:W-:Y:S02]  /*0670*/  IMAD.MOV.U32 R153, RZ, RZ, -0x1 ;  /* 0xffffffffff997424 */ /* 0x000fe400078e00ff */
[----:B------:R-:W-:Y:S01]  /*0680*/  IMAD.MOV.U32 R23, RZ, RZ, -0x1 ;  /* 0xffffffffff177424 */ /* 0x000fe200078e00ff */
[----:B------:R-:W-:-:S13]  /*0690*/  ISETP.GE.U32.AND.EX P0, PT, R17, UR5, PT, P0 ;  /* 0x0000000511007c0c */ /* 0x000fda000bf06100 */
[----:B------:R-:W-:Y:S05]  /*06a0*/  @P0 BRA `(.L_x_4) ;  /* 0x0000000400540947 */ /* 0x000fea0003800000 */
[----:B------:R-:W0:Y:S01]  /*06b0*/  LDC.64 R14, c[0x0][0x628] ;  /* 0x00018a00ff0e7b82 */ /* 0x000e220000000a00 */
[----:B------:R-:W-:Y:S02]  /*06c0*/  IMAD.MOV.U32 R6, RZ, RZ, R16 ;  /* 0x000000ffff067224 */ /* 0x000fe400078e0010 */
[----:B------:R-:W-:-:S05]  /*06d0*/  IMAD.MOV.U32 R7, RZ, RZ, R17 ;  /* 0x000000ffff077224 */ /* 0x000fca00078e0011 */
[----:B------:R-:W1:Y:S08]  /*06e0*/  LDC R0, c[0x0][0x630] ;  /* 0x00018c00ff007b82 */ /* 0x000e700000000800 */
[----:B------:R-:W2:Y:S01]  /*06f0*/  LDC.64 R20, c[0x0][0x620] ;  /* 0x00018800ff147b82 */ /* 0x000ea20000000a00 */
[----:B0-----:R-:W-:-:S04]  /*0700*/  ISETP.NE.U32.AND P0, PT, R14, RZ, PT ;  /* 0x000000ff0e00720c */ /* 0x001fc80003f05070 */
[----:B------:R-:W-:-:S13]  /*0710*/  ISETP.NE.AND.EX P0, PT, R15, RZ, PT, P0 ;  /* 0x000000ff0f00720c */ /* 0x000fda0003f05300 */
[----:B-12---:R-:W-:Y:S05]  /*0720*/  @!P0 BRA `(.L_x_5) ;  /* 0x0000000000288947 */ /* 0x006fea0003800000 */
[----:B------:R-:W0:Y:S02]  /*0730*/  LDC R11, c[0x0][0x634] ;  /* 0x00018d00ff0b7b82 */ /* 0x000e240000000800 */
[----:B0-----:R-:W-:-:S05]  /*0740*/  IADD3 R11, P0, R16, R11, RZ ;  /* 0x0000000b100b7210 */ /* 0x001fca0007f1e0ff */
[----:B------:R-:W-:-:S04]  /*0750*/  IMAD.X R13, RZ, RZ, R17, P0 ;  /* 0x000000ffff0d7224 */ /* 0x000fc800000e0611 */
[----:B------:R-:W-:-:S04]  /*0760*/  IMAD.WIDE.U32 R6, R13, R14, RZ ;  /* 0x0000000e0d067225 */ /* 0x000fc800078e00ff */
[----:B------:R-:W-:-:S04]  /*0770*/  IMAD.WIDE.U32 R8, P0, R11, R15, R6 ;  /* 0x0000000f0b087225 */ /* 0x000fc80007800006 */
[----:B------:R-:W-:Y:S01]  /*0780*/  IMAD.WIDE.U32 R6, R11, R14, RZ ;  /* 0x0000000e0b067225 */ /* 0x000fe200078e00ff */
[----:B------:R-:W-:-:S03]  /*0790*/  IADD3.X R11, RZ, RZ, RZ, P0, !PT ;  /* 0x000000ffff0b7210 */ /* 0x000fc600007fe4ff */
[----:B------:R-:W-:Y:S01]  /*07a0*/  IMAD.MOV.U32 R10, RZ, RZ, R9 ;  /* 0x000000ffff0a7224 */ /* 0x000fe200078e0009 */
[----:B------:R-:W-:-:S05]  /*07b0*/  IADD3 RZ, P0, R7, R8, RZ ;  /* 0x0000000807ff7210 */ /* 0x000fca0007f1e0ff */
[----:B------:R-:W-:-:S08]  /*07c0*/  IMAD.WIDE.U32.X R6, R13, R15, R10, P0 ;  /* 0x0000000f0d067225 */ /* 0x000fd000000e040a */
.L_x_5:
[-CC-:B------:R-:W-:Y:S01]  /*07d0*/  SHF.R.U64 R23, R6, R0.reuse, R7.reuse ;  /* 0x0000000006177219 */ /* 0x180fe20000001207 */
[----:B------:R-:W0:Y:S01]  /*07e0*/  LDC R10, c[0x0][0x618] ;  /* 0x00018600ff0a7b82 */ /* 0x000e220000000800 */
[----:B------:R-:W-:Y:S01]  /*07f0*/  SHF.R.U32.HI R5, RZ, R0, R7 ;  /* 0x00000000ff057219 */ /* 0x000fe20000011607 */
[----:B------:R-:W-:Y:S01]  /*0800*/  ULDC UR4, c[0x0][0x150] ;  /* 0x0000540000047ab9 */ /* 0x000fe20000000800 */
[----:B------:R-:W-:Y:S02]  /*0810*/  IADD3 R9, P0, RZ, -R23, RZ ;  /* 0x80000017ff097210 */ /* 0x000fe40007f1e0ff */
[----:B------:R-:W-:-:S03]  /*0820*/  I2FP.F32.U32 R0, R4 ;  /* 0x0000000400007245 */ /* 0x000fc60000201000 */
[----:B------:R-:W1:Y:S01]  /*0830*/  LDC.64 R28, c[0x0][0x640] ;  /* 0x00019000ff1c7b82 */ /* 0x000e620000000a00 */
[----:B------:R-:W-:Y:S02]  /*0840*/  IMAD.X R11, RZ, RZ, ~R5, P0 ;  /* 0x000000ffff0b7224 */ /* 0x000fe400000e0e05 */
[----:B------:R-:W-:Y:S01]  /*0850*/  FMUL R0, R0, UR4 ;  /* 0x0000000400007c20 */ /* 0x000fe20008400000 */
[----:B------:R-:W-:Y:S01]  /*0860*/  IMAD.WIDE.U32 R6, R9, R20, R16 ;  /* 0x0000001409067225 */ /* 0x000fe200078e0010 */
[----:B------:R-:W-:-:S03]  /*0870*/  ULDC UR4, c[0x0][0x154] ;  /* 0x0000550000047ab9 */ /* 0x000fc60000000800 */
[----:B------:R-:W-:Y:S01]  /*0880*/  IMAD R8, R11, R20, RZ ;  /* 0x000000140b087224 */ /* 0x000fe200078e02ff */
[----:B------:R-:W2:Y:S01]  /*0890*/  LDC R5, c[0x0][0x144] ;  /* 0x00005100ff057b82 */ /* 0x000ea20000000800 */
[----:B------:R-:W3:Y:S02]  /*08a0*/  F2I.U32.TRUNC.NTZ R0, R0 ;  /* 0x0000000000007305 */ /* 0x000ee4000020f000 */
[----:B------:R-:W-:-:S04]  /*08b0*/  IMAD R9, R9, R21, R8 ;  /* 0x0000001509097224 */ /* 0x000fc800078e0208 */
[----:B------:R-:W-:Y:S01]  /*08c0*/  IMAD.IADD R7, R7, 0x1, R9 ;  /* 0x0000000107077824 */ /* 0x000fe200078e0209 */
[----:B------:R-:W4:Y:S01]  /*08d0*/  LDC R12, c[0x0][0x608] ;  /* 0x00018200ff0c7b82 */ /* 0x000f220000000800 */
[----:B------:R-:W-:-:S03]  /*08e0*/  IMAD.MOV.U32 R9, RZ, RZ, -0x1 ;  /* 0xffffffffff097424 */ /* 0x000fc600078e00ff */
[-CC-:B0-----:R-:W-:Y:S02]  /*08f0*/  SHF.R.U64 R20, R6, R10.reuse, R7.reuse ;  /* 0x0000000a06147219 */ /* 0x181fe40000001207 */
[----:B------:R-:W-:Y:S02]  /*0900*/  I2FP.F32.U32 R6, R3 ;  /* 0x0000000300067245 */ /* 0x000fe40000201000 */
[----:B------:R-:W0:Y:S01]  /*0910*/  LDC R26, c[0x0][0x658] ;  /* 0x00019600ff1a7b82 */ /* 0x000e220000000800 */
[----:B-1----:R-:W-:Y:S01]  /*0920*/  ISETP.NE.U32.AND P0, PT, R28, RZ, PT ;  /* 0x000000ff1c00720c */ /* 0x002fe20003f05070 */
[----:B---3--:R-:W-:Y:S01]  /*0930*/  IMAD.MOV R8, RZ, RZ, -R0 ;  /* 0x000000ffff087224 */ /* 0x008fe200078e0a00 */
[----:B------:R-:W-:Y:S01]  /*0940*/  SHF.R.U32.HI R7, RZ, R10, R7 ;  /* 0x0000000aff077219 */ /* 0x000fe20000011607 */
[----:B------:R-:W-:Y:S01]  /*0950*/  FMUL R6, R6, UR4 ;  /* 0x0000000406067c20 */ /* 0x000fe20008400000 */
[----:B------:R-:W-:-:S03]  /*0960*/  ISETP.NE.AND.EX P0, PT, R29, RZ, PT, P0 ;  /* 0x000000ff1d00720c */ /* 0x000fc60003f05300 */
[----:B------:R-:W1:Y:S01]  /*0970*/  LDC R14, c[0x0][0x148] ;  /* 0x00005200ff0e7b82 */ /* 0x000e620000000800 */
[----:B--2---:R-:W-:-:S07]  /*0980*/  IMAD R0, R5, R8, R4 ;  /* 0x0000000805007224 */ /* 0x004fce00078e0204 */
[----:B------:R-:W2:Y:S01]  /*0990*/  LDC R24, c[0x0][0x600] ;  /* 0x00018000ff187b82 */ /* 0x000ea20000000800 */
[-CC-:B----4-:R-:W-:Y:S02]  /*09a0*/  SHF.R.U64 R30, R20, R12.reuse, R7.reuse ;  /* 0x0000000c141e7219 */ /* 0x190fe40000001207 */
[----:B------:R-:W-:Y:S01]  /*09b0*/  SHF.R.U32.HI R5, RZ, R12, R7 ;  /* 0x0000000cff057219 */ /* 0x000fe20000011607 */
[----:B------:R-:W-:Y:S01]  /*09c0*/  IMAD.MOV.U32 R7, RZ, RZ, 0x1 ;  /* 0x00000001ff077424 */ /* 0x000fe200078e00ff */
[----:B------:R3:W4:Y:S03]  /*09d0*/  F2I.U32.TRUNC.NTZ R12, R6 ;  /* 0x00000006000c7305 */ /* 0x000726000020f000 */
[----:B------:R-:W1:Y:S01]  /*09e0*/  LDC R15, c[0x0][0x648] ;  /* 0x00019200ff0f7b82 */ /* 0x000e620000000800 */
[-C--:B0-----:R-:W-:Y:S02]  /*09f0*/  SHF.L.U32 R4, R9, R26.reuse, RZ ;  /* 0x0000001a09047219 */ /* 0x081fe400000006ff */
[----:B------:R-:W-:-:S02]  /*0a00*/  SHF.R.U64 R32, R30, R26, R5 ;  /* 0x0000001a1e207219 */ /* 0x000fc40000001205 */
[----:B------:R-:W-:Y:S02]  /*0a10*/  LOP3.LUT R11, RZ, R4, RZ, 0x33, !PT ;  /* 0x00000004ff0b7212 */ /* 0x000fe400078e33ff */
[-C--:B------:R-:W-:Y:S01]  /*0a20*/  SHF.R.U32.HI R5, RZ, R26.reuse, R5 ;  /* 0x0000001aff057219 */ /* 0x080fe20000011605 */
[----:B------:R-:W0:Y:S01]  /*0a30*/  LDC R21, c[0x0][0x638] ;  /* 0x00018e00ff157b82 */ /* 0x000e220000000800 */
[----:B------:R-:W-:Y:S01]  /*0a40*/  SHF.L.U32 R10, R7, R26, RZ ;  /* 0x0000001a070a7219 */ /* 0x000fe200000006ff */
[----:B------:R-:W-:-:S06]  /*0a50*/  IMAD.MOV.U32 R4, RZ, RZ, R32 ;  /* 0x000000ffff047224 */ /* 0x000fcc00078e0020 */
[----:B------:R-:W0:Y:S01]  /*0a60*/  LDC R152, c[0x0][0x610] ;  /* 0x00018400ff987b82 */ /* 0x000e220000000800 */
[----:B---34-:R-:W-:Y:S05]  /*0a70*/  @!P0 BRA `(.L_x_6) ;  /* 0x0000000000288947 */ /* 0x018fea0003800000 */
[----:B------:R-:W3:Y:S02]  /*0a80*/  LDC R9, c[0x0][0x64c] ;  /* 0x00019300ff097b82 */ /* 0x000ee40000000800 */
[----:B---3--:R-:W-:-:S04]  /*0a90*/  IADD3 R9, P0, R32, R9, RZ ;  /* 0x0000000920097210 */ /* 0x008fc80007f1e0ff */
[----:B------:R-:W-:-:S05]  /*0aa0*/  IADD3.X R13, RZ, R5, RZ, P0, !PT ;  /* 0x00000005ff0d7210 */ /* 0x000fca00007fe4ff */
[----:B------:R-:W-:-:S04]  /*0ab0*/  IMAD.WIDE.U32 R4, R13, R28, RZ ;  /* 0x0000001c0d047225 */ /* 0x000fc800078e00ff */
[----:B------:R-:W-:-:S04]  /*0ac0*/  IMAD.WIDE.U32 R6, P0, R9, R29, R4 ;  /* 0x0000001d09067225 */ /* 0x000fc80007800004 */
[----:B------:R-:W-:-:S04]  /*0ad0*/  IMAD.WIDE.U32 R4, R9, R28, RZ ;  /* 0x0000001c09047225 */ /* 0x000fc800078e00ff */
[----:B------:R-:W-:Y:S01]  /*0ae0*/  IMAD.X R9, RZ, RZ, RZ, P0 ;  /* 0x000000ffff097224 */ /* 0x000fe200000e06ff */
[----:B------:R-:W-:Y:S01]  /*0af0*/  IADD3 RZ, P0, R5, R6, RZ ;  /* 0x0000000605ff7210 */ /* 0x000fe20007f1e0ff */
[----:B------:R-:W-:-:S04]  /*0b00*/  IMAD.MOV.U32 R8, RZ, RZ, R7 ;  /* 0x000000ffff087224 */ /* 0x000fc800078e0007 */
[----:B------:R-:W-:-:S08]  /*0b10*/  IMAD.WIDE.U32.X R4, R13, R29, R8, P0 ;  /* 0x0000001d0d047225 */ /* 0x000fd000000e0408 */
.L_x_6:
[----:B-1----:R-:W-:Y:S01]  /*0b20*/  SHF.R.U64 R4, R4, R15, R5 ;  /* 0x0000000f04047219 */ /* 0x002fe20000001205 */
[----:B--2---:R-:W-:Y:S01]  /*0b30*/  VIADD R5, R24, 0xffffffff ;  /* 0xffffffff18057836 */ /* 0x004fe20000000000 */
[----:B------:R-:W-:Y:S01]  /*0b40*/  LOP3.LUT R11, R30, R11, RZ, 0xc0, !PT ;  /* 0x0000000b1e0b7212 */ /* 0x000fe200078ec0ff */
[----:B------:R-:W-:Y:S02]  /*0b50*/  IMAD.MOV R12, RZ, RZ, -R12 ;  /* 0x000000ffff0c7224 */ /* 0x000fe400078e0a0c */
[----:B------:R-:W-:Y:S01]  /*0b60*/  IMAD.MOV R6, RZ, RZ, -R4 ;  /* 0x000000ffff067224 */ /* 0x000fe200078e0a04 */
[----:B------:R-:W-:Y:S01]  /*0b70*/  LOP3.LUT R5, R20, R5, RZ, 0xc0, !PT ;  /* 0x0000000514057212 */ /* 0x000fe200078ec0ff */
[----:B------:R-:W-:Y:S02]  /*0b80*/  @P3 IMAD R0, R14, R12, R3 ;  /* 0x0000000c0e003224 */ /* 0x000fe400078e0203 */
[----:B------:R-:W-:Y:S02]  /*0b90*/  IMAD R11, R10, R4, R11 ;  /* 0x000000040a0b7224 */ /* 0x000fe400078e020b */
[----:B0-----:R-:W-:-:S02]  /*0ba0*/  IMAD R3, R6, R21, R32 ;  /* 0x0000001506037224 */ /* 0x001fc400078e0220 */
[----:B------:R-:W-:Y:S02]  /*0bb0*/  IMAD R152, R11, R152, R0 ;  /* 0x000000980b987224 */ /* 0x000fe400078e0200 */
[----:B------:R-:W-:Y:S02]  /*0bc0*/  IMAD R3, R3, R24, R5 ;  /* 0x0000001803037224 */ /* 0x000fe400078e0205 */
[----:B------:R-:W-:-:S03]  /*0bd0*/  IMAD.MOV.U32 R0, RZ, RZ, 0x1 ;  /* 0x00000001ff007424 */ /* 0x000fc600078e00ff */
[----:B------:R-:W-:Y:S02]  /*0be0*/  SEL R153, R3, R152, !P3 ;  /* 0x0000009803997207 */ /* 0x000fe40005800000 */
[----:B------:R-:W-:-:S07]  /*0bf0*/  SEL R152, R152, R3, !P3 ;  /* 0x0000000398987207 */ /* 0x000fce0005800000 */
.L_x_4:
[----:B------:R-:W-:-:S08]  /*0c00*/  NOP ;  /* 0x0000000000007918 */ /* 0x000fd00000000000 */
[----:B------:R-:W0:Y:S02]  /*0c10*/  USETMAXREG.TRY_ALLOC.CTAPOOL UP0, 0xe8 ;  /* 0x000000e8000079c8 */ /* 0x000e240008000600 */
[----:B0-----:R-:W-:-:S13]  /*0c20*/  PLOP3.LUT P0, PT, PT, PT, UP0, 0x80, 0x0 ;  /* 0x000000000000781c */ /* 0x001fda0003f0f008 */
[----:B------:R-:W-:Y:S05]  /*0c30*/  @!P0 BRA `(.L_x_4) ;  /* 0xfffffffc00f08947 */ /* 0x000fea000383ffff */
[----:B------:R-:W-:Y:S01]  /*0c40*/  ULDC.64 UR4, c[0x0][0x598] ;  /* 0x0001660000047ab9 */ /* 0x000fe20000000a00 */
[----:B------:R-:W-:Y:S01]  /*0c50*/  ULDC.64 UR36, c[0x0][0x208] ;  /* 0x0000820000247ab9 */ /* 0x000fe20000000a00 */
[----:B------:R-:W-:-:S04]  /*0c60*/  ISETP.NE.U32.AND P0, PT, RZ, UR4, PT ;  /* 0x00000004ff007c0c */ /* 0x000fc8000bf05070 */
[----:B------:R-:W-:-:S13]  /*0c70*/  ISETP.NE.AND.EX P0, PT, RZ, UR5, PT, P0 ;  /* 0x00000005ff007c0c */ /* 0x000fda000bf05300 */
[----:B------:R-:W-:Y:S05]  /*0c80*/  @!P0 BRA `(.L_x_7) ;  /* 0x00000000001c8947 */ /* 0x000fea0003800000 */
[----:B------:R-:W0:Y:S02]  /*0c90*/  LDC.64 R4, c[0x0][0x598] ;  /* 0x00016600ff047b82 */ /* 0x000e240000000a00 */
[----:B0-----:R-:W2:Y:S02]  /*0ca0*/  LDG.E.64 R4, desc[UR36][R4.64] ;  /* 0x0000002404047981 */ /* 0x001ea4000c1e1b00 */
[----:B--2---:R-:W-:-:S04]  /*0cb0*/  ISETP.NE.U32.AND P0, PT, R4, RZ, PT ;  /* 0x000000ff0400720c */ /* 0x004fc80003f05070 */
[----:B------:R-:W-:-:S13]  /*0cc0*/  ISETP.NE.AND.EX P0, PT, R5, RZ, PT, P0 ;  /* 0x000000ff0500720c */ /* 0x000fda0003f05300 */
[----:B------:R-:W-:Y:S05]  /*0cd0*/  @!P0 BRA `(.L_x_7) ;  /* 0x0000000000088947 */ /* 0x000fea0003800000 */
[----:B------:R0:W5:Y:S01]  /*0ce0*/  LD.E R154, desc[UR36][R4.64] ;  /* 0x00000024049a7980 */ /* 0x000162000c101900 */
[----:B------:R-:W-:Y:S05]  /*0cf0*/  BRA `(.L_x_8) ;  /* 0x0000000000247947 */ /* 0x000fea0003800000 */
.L_x_7:
[----:B------:R-:W-:Y:S02]  /*0d00*/  ULDC.64 UR4, c[0x0][0x588] ;  /* 0x0001620000047ab9 */ /* 0x000fe40000000a00 */
[----:B------:R-:W-:-:S04]  /*0d10*/  ISETP.NE.U32.AND P0, PT, RZ, UR4, PT ;  /* 0x00000004ff007c0c */ /* 0x000fc8000bf05070 */
[----:B------:R-:W-:-:S13]  /*0d20*/  ISETP.NE.AND.EX P0, PT, RZ, UR5, PT, P0 ;  /* 0x00000005ff007c0c */ /* 0x000fda000bf05300 */
[----:B------:R-:W-:Y:S05]  /*0d30*/  @!P0 BRA `(.L_x_9) ;  /* 0x00000000000c8947 */ /* 0x000fea0003800000 */
[----:B------:R-:W0:Y:S02]  /*0d40*/  LDC.64 R154, c[0x0][0x588] ;  /* 0x00016200ff9a7b82 */ /* 0x000e240000000a00 */
[----:B0-----:R1:W5:Y:S01]  /*0d50*/  LDG.E R154, desc[UR36][R154.64] ;  /* 0x000000249a9a7981 */ /* 0x001362000c1e1900 */
[----:B------:R-:W-:Y:S05]  /*0d60*/  BRA `(.L_x_8) ;  /* 0x0000000000087947 */ /* 0x000fea0003800000 */
.L_x_9:
[----:B------:R-:W-:Y:S02]  /*0d70*/  ULDC UR4, c[0x0][0x580] ;  /* 0x0001600000047ab9 */ /* 0x000fe40000000800 */
[----:B------:R-:W-:-:S07]  /*0d80*/  IMAD.U32 R154, RZ, RZ, UR4 ;  /* 0x00000004ff9a7e24 */ /* 0x000fce000f8e00ff */
.L_x_8:
[----:B------:R-:W-:Y:S02]  /*0d90*/  ULDC.64 UR4, c[0x0][0x5a0] ;  /* 0x0001680000047ab9 */ /* 0x000fe40000000a00 */
[----:B------:R-:W-:-:S04]  /*0da0*/  ISETP.NE.U32.AND P0, PT, RZ, UR4, PT ;  /* 0x00000004ff007c0c */ /* 0x000fc8000bf05070 */
[----:B------:R-:W-:-:S13]  /*0db0*/  ISETP.NE.AND.EX P0, PT, RZ, UR5, PT, P0 ;  /* 0x00000005ff007c0c */ /* 0x000fda000bf05300 */
[----:B------:R-:W-:Y:S05]  /*0dc0*/  @!P0 BRA `(.L_x_10) ;  /* 0x00000000001c8947 */ /* 0x000fea0003800000 */
[----:B0-----:R-:W0:Y:S02]  /*0dd0*/  LDC.64 R4, c[0x0][0x5a0] ;  /* 0x00016800ff047b82 */ /* 0x001e240000000a00 */
[----:B0-----:R-:W2:Y:S02]  /*0de0*/  LDG.E.64 R4, desc[UR36][R4.64] ;  /* 0x0000002404047981 */ /* 0x001ea4000c1e1b00 */
[----:B--2---:R-:W-:-:S04]  /*0df0*/  ISETP.NE.U32.AND P0, PT, R4, RZ, PT ;  /* 0x000000ff0400720c */ /* 0x004fc80003f05070 */
[----:B------:R-:W-:-:S13]  /*0e00*/  ISETP.NE.AND.EX P0, PT, R5, RZ, PT, P0 ;  /* 0x000000ff0500720c */ /* 0x000fda0003f05300 */
[----:B------:R-:W-:Y:S05]  /*0e10*/  @!P0 BRA `(.L_x_10) ;  /* 0x0000000000088947 */ /* 0x000fea0003800000 */
[----:B-1----:R0:W5:Y:S01]  /*0e20*/  LD.E R155, desc[UR36][R4.64] ;  /* 0x00000024049b7980 */ /* 0x002162000c101900 */
[----:B------:R-:W-:Y:S05]  /*0e30*/  BRA `(.L_x_11) ;  /* 0x0000000000247947 */ /* 0x000fea0003800000 */
.L_x_10:
[----:B------:R-:W-:Y:S02]  /*0e40*/  ULDC.64 UR4, c[0x0][0x590] ;  /* 0x0001640000047ab9 */ /* 0x000fe40000000a00 */
[----:B------:R-:W-:-:S04]  /*0e50*/  ISETP.NE.U32.AND P0, PT, RZ, UR4, PT ;  /* 0x00000004ff007c0c */ /* 0x000fc8000bf05070 */
[----:B------:R-:W-:-:S13]  /*0e60*/  ISETP.NE.AND.EX P0, PT, RZ, UR5, PT, P0 ;  /* 0x00000005ff007c0c */ /* 0x000fda000bf05300 */
[----:B------:R-:W-:Y:S05]  /*0e70*/  @!P0 BRA `(.L_x_12) ;  /* 0x00000000000c8947 */ /* 0x000fea0003800000 */
[----:B0-----:R-:W1:Y:S02]  /*0e80*/  LDC.64 R4, c[0x0][0x590] ;  /* 0x00016400ff047b82 */ /* 0x001e640000000a00 */
[----:B-1----:R1:W5:Y:S01]  /*0e90*/  LDG.E R155, desc[UR36][R4.64] ;  /* 0x00000024049b7981 */ /* 0x002362000c1e1900 */
[----:B------:R-:W-:Y:S05]  /*0ea0*/  BRA `(.L_x_11) ;  /* 0x0000000000087947 */ /* 0x000fea0003800000 */
.L_x_12:
[----:B------:R-:W-:Y:S02]  /*0eb0*/  ULDC UR4, c[0x0][0x584] ;  /* 0x0001610000047ab9 */ /* 0x000fe40000000800 */
[----:B-1----:R-:W-:-:S07]  /*0ec0*/  MOV R155, UR4 ;  /* 0x00000004009b7c02 */ /* 0x002fce0008000f00 */
.L_x_11:
[----:B------:R-:W-:-:S13]  /*0ed0*/  LOP3.LUT P0, RZ, R0, 0xff, RZ, 0xc0, !PT ;  /* 0x000000ff00ff7812 */ /* 0x000fda000780c0ff */
[----:B------:R-:W-:Y:S05]  /*0ee0*/  @!P0 EXIT ;  /* 0x000000000000894d */ /* 0x000fea0003800000 */
[----:B------:R-:W-:Y:S01]  /*0ef0*/  ULDC UR4, c[0x0][0x28c] ;  /* 0x0000a30000047ab9 */ /* 0x000fe20000000800 */
[----:B------:R-:W-:Y:S01]  /*0f00*/  LOP3.LUT R164, R19, 0x1, RZ, 0xfc, !PT ;  /* 0x0000000113a47812 */ /* 0x000fe200078efcff */
[----:B------:R-:W-:Y:S01]  /*0f10*/  UIADD3 UR4, UR4, 0x7f, URZ ;  /* 0x0000007f04047890 */ /* 0x000fe2000fffe03f */
[----:B------:R-:W-:Y:S01]  /*0f20*/  UMOV UR38, URZ ;  /* 0x0000003f00267c82 */ /* 0x000fe20008000000 */
[----:B------:R-:W-:Y:S02]  /*0f30*/  UMOV UR39, URZ ;  /* 0x0000003f00277c82 */ /* 0x000fe40008000000 */
[----:B------:R-:W-:-:S04]  /*0f40*/  USHF.R.S32.HI UR5, URZ, 0x1f, UR4 ;  /* 0x0000001f3f057899 */ /* 0x000fc80008011404 */
[----:B------:R-:W-:-:S04]  /*0f50*/  ULEA.HI UR5, UR5, UR4, URZ, 0x7 ;  /* 0x0000000405057291 */ /* 0x000fc8000f8f383f */
[----:B------:R-:W-:-:S12]  /*0f60*/  USHF.R.S32.HI UR40, URZ, 0x7, UR5 ;  /* 0x000000073f287899 */ /* 0x000fd80008011405 */
.L_x_284:
[----:B------:R-:W-:Y:S01]  /*0f70*/  LOP3.LUT R0, R18, 0x80, RZ, 0xc0, !PT ;  /* 0x0000008012007812 */ /* 0x000fe200078ec0ff */
[----:B--2---:R-:W2:Y:S01]  /*0f80*/  S2UR UR7, SR_CgaCtaId ;  /* 0x00000000000779c3 */ /* 0x004ea20000008800 */
[----:B------:R-:W-:Y:S02]  /*0f90*/  UMOV UR6, 0x400 ;  /* 0x0000040000067882 */ /* 0x000fe40000000000 */
[----:B------:R-:W-:-:S06]  /*0fa0*/  SHF.R.U32.HI R0, RZ, 0x7, R0 ;  /* 0x00000007ff007819 */ /* 0x000fcc0000011600 */
[----:B---3--:R-:W3:Y:S01]  /*0fb0*/  SHFL.IDX PT, R0, R0, RZ, 0x1f ;  /* 0x00001fff00007589 */ /* 0x008ee200000e0000 */
[----:B--2---:R-:W-:Y:S01]  /*0fc0*/  ULEA UR42, UR7, UR6, 0x18 ;  /* 0x00000006072a7291 */ /* 0x004fe2000f8ec03f */
[----:B---3--:R-:W-:-:S13]  /*0fd0*/  R2UR UR4, R0 ;  /* 0x00000000000472ca */ /* 0x008fda00000e0000 */
[----:B------:R-:W-:-:S04]  /*0fe0*/  ULEA.HI UR5, UR4, UR4, URZ, 0x1 ;  /* 0x0000000404057291 */ /* 0x000fc8000f8f083f */
[----:B------:R-:W-:-:S04]  /*0ff0*/  ULOP3.LUT UR5, UR5, 0x7fffe, URZ, 0xc0, !UPT ;  /* 0x0007fffe05057892 */ /* 0x000fc8000f8ec03f */
[----:B------:R-:W-:-:S03]  /*1000*/  UIADD3 UR5, UR4, -UR5, URZ ;  /* 0x8000000504057290 */ /* 0x000fc6000fffe03f */
[----:B------:R-:W-:Y:S01]  /*1010*/  ULDC UR4, c[0x0][0x28c] ;  /* 0x0000a30000047ab9 */ /* 0x000fe20000000800 */
[----:B------:R-:W-:Y:S01]  /*1020*/  ULEA UR5, UR5, UR42, 0xd ;  /* 0x0000002a05057291 */ /* 0x000fe2000f8e683f */
[----:B------:R-:W-:-:S03]  /*1030*/  ISETP.LT.AND P0, PT, RZ, UR4, PT ;  /* 0x00000004ff007c0c */ /* 0x000fc6000bf01270 */
[----:B------:R-:W-:-:S04]  /*1040*/  UIADD3 UR5, UR5, 0x180, URZ ;  /* 0x0000018005057890 */ /* 0x000fc8000fffe03f */
[----:B------:R-:W-:-:S04]  /*1050*/  USHF.R.U32.HI UR5, URZ, 0x4, UR5 ;  /* 0x000000043f057899 */ /* 0x000fc80008011605 */
[----:B------:R-:W-:Y:S02]  /*1060*/  ULOP3.LUT UR41, UR5, 0x3fff, URZ, 0xc0, !UPT ;  /* 0x00003fff05297892 */ /* 0x000fe4000f8ec03f */
[----:B-1--45:R-:W-:Y:S10]  /*1070*/  @P0 BRA `(.L_x_13) ;  /* 0x0000000000400947 */ /* 0x032ff40003800000 */
[----:B------:R-:W-:Y:S01]  /*1080*/  MOV R0, 0x0 ;  /* 0x0000000000007802 */ /* 0x000fe20000000f00 */
[----:B------:R-:W-:Y:S01]  /*1090*/  ULDC.64 UR4, c[0x4][0x68] ;  /* 0x01001a0000047ab9 */ /* 0x000fe20000000a00 */
[----:B------:R-:W-:Y:S01]  /*10a0*/  ULDC.64 UR6, c[0x4][0x8] ;  /* 0x0100020000067ab9 */ /* 0x000fe20000000a00 */
[----:B01----:R-:W-:Y:S01]  /*10b0*/  IMAD.U32 R4, RZ, RZ, UR4 ;  /* 0x00000004ff047e24 */ /* 0x003fe2000f8e00ff */
[----:B------:R0:W1:Y:S01]  /*10c0*/  LDC.64 R14, c[0x4][R0] ;  /* 0x01000000000e7b82 */ /* 0x0000620000000a00 */
[----:B------:R-:W-:Y:S01]  /*10d0*/  IMAD.U32 R5, RZ, RZ, UR5 ;  /* 0x00000005ff057e24 */ /* 0x000fe2000f8e00ff */
[----:B------:R-:W-:Y:S01]  /*10e0*/  ULDC.64 UR4, c[0x4][0x70] ;  /* 0x01001c0000047ab9 */ /* 0x000fe20000000a00 */
[----:B------:R-:W-:Y:S01]  /*10f0*/  IMAD.U32 R10, RZ, RZ, UR6 ;  /* 0x00000006ff0a7e24 */ /* 0x000fe2000f8e00ff */
[----:B------:R-:W-:Y:S01]  /*1100*/  MOV R12, 0x1 ;  /* 0x00000001000c7802 */ /* 0x000fe20000000f00 */
[----:B------:R-:W-:Y:S02]  /*1110*/  IMAD.U32 R6, RZ, RZ, UR4 ;  /* 0x00000004ff067e24 */ /* 0x000fe4000f8e00ff */
[----:B------:R-:W-:-:S02]  /*1120*/  IMAD.U32 R7, RZ, RZ, UR5 ;  /* 0x00000005ff077e24 */ /* 0x000fc4000f8e00ff */
[----:B------:R-:W-:Y:S02]  /*1130*/  IMAD.U32 R11, RZ, RZ, UR7 ;  /* 0x00000007ff0b7e24 */ /* 0x000fe4000f8e00ff */
[----:B------:R-:W-:Y:S02]  /*1140*/  IMAD.MOV.U32 R8, RZ, RZ, 0x1e1 ;  /* 0x000001e1ff087424 */ /* 0x000fe400078e00ff */
[----:B0-----:R-:W-:-:S07]  /*1150*/  IMAD.MOV.U32 R13, RZ, RZ, RZ ;  /* 0x000000ffff0d7224 */ /* 0x001fce00078e00ff */
[----:B------:R-:W-:-:S07]  /*1160*/  LEPC R20, `(.L_x_13) ;  /* 0x000000001014794e */ /* 0x000fce0000000000 */
[----:B-1---5:R-:W-:Y:S05]  /*1170*/  CALL.ABS.NOINC R14 ;  /* 0x000000000e007343 */ /* 0x022fea0003c00000 */
.L_x_13:
[----:B------:R-:W-:-:S13]  /*1180*/  ISETP.NE.AND P0, PT, R164, 0x3, PT ;  /* 0x00000003a400780c */ /* 0x000fda0003f05270 */
[----:B------:R-:W-:Y:S05]  /*1190*/  @!P0 BRA `(.L_x_14) ;  /* 0x0000000000048947 */ /* 0x000fea0003800000 */
[----:B------:R-:W-:Y:S01]  /*11a0*/  BPT.TRAP 0x1 ;  /* 0x000000040000795c */ /* 0x000fe20000300000 */
.L_x_14:
[----:B------:R-:W-:Y:S02]  /*11b0*/  IMAD.U32 R3, RZ, RZ, UR39 ;  /* 0x00000027ff037e24 */ /* 0x000fe4000f8e00ff */
[----:B------:R-:W-:-:S03]  /*11c0*/  IMAD.U32 R0, RZ, RZ, UR38 ;  /* 0x00000026ff007e24 */ /* 0x000fc6000f8e00ff */
[----:B------:R-:W-:Y:S02]  /*11d0*/  LEA R3, R3, UR42, 0x3 ;  /* 0x0000002a03037c11 */ /* 0x000fe4000f8e18ff */
[----:B------:R-:W-:-:S04]  /*11e0*/  SHF.L.U32 R0, R0, 0x1f, RZ ;  /* 0x0000001f00007819 */ /* 0x000fc800000006ff */
[----:B------:R2:W3:Y:S01]  /*11f0*/  SYNCS.PHASECHK.TRANS64.TRYWAIT P1, [R3+URZ], R0 ;  /* 0x00000000030075a7 */ /* 0x0004e2000802017f */
[----:B------:R-:W-:Y:S05]  /*1200*/  @!P0 BRA `(.L_x_15) ;  /* 0x0000000000048947 */ /* 0x000fea0003800000 */
[----:B------:R-:W-:Y:S01]  /*1210*/  BPT.TRAP 0x1 ;  /* 0x000000040000795c */ /* 0x000fe20000300000 */
.L_x_15:
[----:B---3--:R-:W-:Y:S05]  /*1220*/  @P1 BRA `(.L_x_16) ;  /* 0x0000000000081947 */ /* 0x008fea0003800000 */
[----:B------:R-:W3:Y:S02]  /*1230*/  SYNCS.PHASECHK.TRANS64.TRYWAIT P1, [R3+URZ], R0 ;  /* 0x00000000030075a7 */ /* 0x000ee4000802017f */
[----:B---3--:R-:W-:Y:S05]  /*1240*/  @!P1 BRA `(.L_x_17) ;  /* 0x000000b800009947 */ /* 0x008fea0003800000 */
.L_x_16:
[----:B------:R-:W-:-:S04]  /*1250*/  UISETP.LT.AND UP0, UPT, UR40, 0x1, UPT ;  /* 0x000000012800788c */ /* 0x000fc8000bf01270 */
[----:B------:R-:W-:-:S04]  /*1260*/  USEL UR4, UR40, 0x1, UP0 ;  /* 0x0000000128047887 */ /* 0x000fc80008000000 */
[----:B------:R-:W-:-:S06]  /*1270*/  UIADD3 UR4, UR40, -UR4, URZ ;  /* 0x8000000428047290 */ /* 0x000fcc000fffe03f */
[----:B--23--:R-:W-:Y:S01]  /*1280*/  IMAD.U32 R0, RZ, RZ, UR4 ;  /* 0x00000004ff007e24 */ /* 0x00cfe2000f8e00ff */
[----:B------:R-:W-:Y:S05]  /*1290*/  WARPSYNC.ALL ;  /* 0x0000000000007948 */ /* 0x000fea0003800000 */
[----:B------:R-:W-:Y:S01]  /*12a0*/  ISETP.GE.AND P1, PT, R0, 0x1, PT ;  /* 0x000000010000780c */ /* 0x000fe20003f26270 */
[----:B------:R-:W-:Y:S01]  /*12b0*/  UIADD3 UR4, UR42, 0x60180, URZ ;  /* 0x000601802a047890 */ /* 0x000fe2000fffe03f */
[----:B------:R-:W-:Y:S01]  /*12c0*/  WARPGROUP.ARRIVE ;  /* 0x00000000000079c5 */ /* 0x000fe20000000000 */
[----:B------:R-:W-:Y:S01]  /*12d0*/  UMOV UR9, 0x40000040 ;  /* 0x4000004000097882 */ /* 0x000fe20000000000 */
[----:B------:R-:W-:Y:S01]  /*12e0*/  UMOV UR11, 0x40000040 ;  /* 0x40000040000b7882 */ /* 0x000fe20000000000 */
[----:B------:R-:W-:Y:S01]  /*12f0*/  USHF.R.U32.HI UR4, URZ, 0x4, UR4 ;  /* 0x000000043f047899 */ /* 0x000fe20008011604 */
[----:B------:R-:W-:Y:S01]  /*1300*/  UMOV UR15, UR11 ;  /* 0x0000000b000f7c82 */ /* 0x000fe20008000000 */
[----:B------:R-:W-:-:S02]  /*1310*/  UMOV UR13, 0x40000040 ;  /* 0x40000040000d7882 */ /* 0x000fc40000000000 */
[----:B------:R-:W-:Y:S02]  /*1320*/  ULOP3.LUT UR5, UR4, 0x3fff, URZ, 0xc0, !UPT ;  /* 0x00003fff04057892 */ /* 0x000fe4000f8ec03f */
[----:B------:R-:W-:Y:S02]  /*1330*/  ULOP3.LUT UR4, UR41, 0x10000, URZ, 0xfc, !UPT ;  /* 0x0001000029047892 */ /* 0x000fe4000f8efc3f */
[----:B------:R-:W-:Y:S02]  /*1340*/  ULOP3.LUT UR5, UR5, 0x10000, URZ, 0xfc, !UPT ;  /* 0x0001000005057892 */ /* 0x000fe4000f8efc3f */
[----:B------:R-:W-:Y:S02]  /*1350*/  ULEA UR8, UR39, UR4, 0xc ;  /* 0x0000000427087291 */ /* 0x000fe4000f8e603f */
[----:B------:R-:W-:Y:S02]  /*1360*/  ULEA UR6, UR39, UR5, 0xb ;  /* 0x0000000527067291 */ /* 0x000fe4000f8e583f */
[----:B------:R-:W-:-:S05]  /*1370*/  UIADD3 UR12, UR8, 0x400, URZ ;  /* 0x00000400080c7890 */ /* 0x000fca000fffe03f */
[----:B------:R-:W-:Y:S02]  /*1380*/  UMOV UR10, UR6 ;  /* 0x00000006000a7c82 */ /* 0x000fe40008000000 */
[----:B------:R-:W-:Y:S01]  /*1390*/  HGMMA.64x128x16.F32 R88, gdesc[UR8], RZ, !UPT, gsb0 ;  /* 0x01e00000085879f0 */ /* 0x000fe2000c0008ff */
[----:B------:R-:W-:Y:S02]  /*13a0*/  UMOV UR14, UR10 ;  /* 0x0000000a000e7c82 */ /* 0x000fe40008000000 */
[----:B------:R-:W-:Y:S02]  /*13b0*/  WARPGROUP.DEPBAR.LE gsb0, 0x0 ;  /* 0x00008000000079c5 */ /* 0x000fe40000010000 */
[----:B------:R-:W-:-:S07]  /*13c0*/  WARPGROUP.ARRIVE ;  /* 0x00000000000079c5 */ /* 0x000fce0000000000 */
[----:B------:R-:W-:Y:S01]  /*13d0*/  HGMMA.64x128x16.F32 R24, gdesc[UR12], RZ, !UPT, gsb0 ;  /* 0x01e000000c1879f0 */ /* 0x000fe2000c0008ff */
[----:B------:R-:W-:Y:S02]  /*13e0*/  UIADD3 UR12, UR8, 0x2, URZ ;  /* 0x00000002080c7890 */ /* 0x000fe4000fffe03f */
[----:B------:R-:W-:Y:S01]  /*13f0*/  UIADD3 UR14, UR6, 0x2, URZ ;  /* 0x00000002060e7890 */ /* 0x000fe2000fffe03f */
[----:B------:R-:W-:Y:S01]  /*1400*/  UMOV UR13, 0x40000040 ;  /* 0x40000040000d7882 */ /* 0x000fe20000000000 */
[----:B------:R-:W-:Y:S01]  /*1410*/  UMOV UR15, 0x40000040 ;  /* 0x40000040000f7882 */ /* 0x000fe20000000000 */
[----:B------:R-:W-:Y:S02]  /*1420*/  WARPGROUP.DEPBAR.LE gsb0, 0x0 ;  /* 0x00008000000079c5 */ /* 0x000fe40000010000 */
[----:B------:R-:W-:-:S06]  /*1430*/  WARPGROUP.ARRIVE ;  /* 0x00000000000079c5 */ /* 0x000fcc0000000000 */
[----:B------:R-:W-:Y:S01]  /*1440*/  HGMMA.64x128x16.F32 R88, gdesc[UR12], R88, gsb0 ;  /* 0x01e000000c5879f0 */ /* 0x000fe20008000858 */
[----:B------:R-:W-:Y:S01]  /*1450*/  UIADD3 UR12, UR8, 0x402, URZ ;  /* 0x00000402080c7890 */ /* 0x000fe2000fffe03f */
[----:B------:R-:W-:Y:S01]  /*1460*/  UMOV UR13, 0x40000040 ;  /* 0x40000040000d7882 */ /* 0x000fe20000000000 */
[----:B------:R-:W-:Y:S02]  /*1470*/  WARPGROUP.DEPBAR.LE gsb0, 0x0 ;  /* 0x00008000000079c5 */ /* 0x000fe40000010000 */
[----:B------:R-:W-:-:S07]  /*1480*/  WARPGROUP.ARRIVE ;  /* 0x00000000000079c5 */ /* 0x000fce0000000000 */
[----:B------:R-:W-:Y:S01]  /*1490*/  HGMMA.64x128x16.F32 R24, gdesc[UR12], R24, gsb0 ;  /* 0x01e000000c1879f0 */ /* 0x000fe20008000818 */
        /* <DEDUP_REMOVED lines=71> */
[----:B------:R-:W-:Y:S03]  /*1910*/  HGMMA.64x128x16.F32 R24, gdesc[UR12], R24, gsb0 ;  /* 0x01e000000c1879f0 */ /* 0x000fe60008000818 */
[----:B------:R-:W-:Y:S02]  /*1920*/  WARPGROUP.DEPBAR.LE gsb0, 0x0 ;  /* 0x00008000000079c5 */ /* 0x000fe40000010000 */
[----:B------:R-:W-:Y:S05]  /*1930*/  @!P1 BRA `(.L_x_18) ;  /* 0x00000008002c9947 */ /* 0x000fea0003800000 */
[----:B------:R-:W-:-:S04]  /*1940*/  UIADD3 UR6, UR39, 0x1, URZ ;  /* 0x0000000127067890 */ /* 0x000fc8000fffe03f */
[----:B------:R-:W-:-:S04]  /*1950*/  UISETP.NE.AND UP0, UPT, UR6, 0x6, UPT ;  /* 0x000000060600788c */ /* 0x000fc8000bf05270 */
[----:B------:R-:W-:Y:S02]  /*1960*/  USEL UR7, URZ, 0x1, UP0 ;  /* 0x000000013f077887 */ /* 0x000fe40008000000 */
[----:B------:R-:W-:Y:S02]  /*1970*/  USEL UR6, UR6, URZ, UP0 ;  /* 0x0000003f06067287 */ /* 0x000fe40008000000 */
[----:B------:R-:W-:-:S06]  /*1980*/  ULOP3.LUT UR7, UR38, UR7, URZ, 0x3c, !UPT ;  /* 0x0000000726077292 */ /* 0x000fcc000f8e3c3f */
[----:B01----:R-:W-:Y:S01]  /*1990*/  IMAD.U32 R5, RZ, RZ, UR7 ;  /* 0x00000007ff057e24 */ /* 0x003fe2000f8e00ff */
[----:B------:R-:W-:-:S06]  /*19a0*/  UMOV UR7, UR39 ;  /* 0x0000002700077c82 */ /* 0x000fcc0008000000 */
.L_x_25:
[----:B01----:R-:W-:Y:S05]  /*19b0*/  @!P0 BRA `(.L_x_19) ;  /* 0x0000000000048947 */ /* 0x003fea0003800000 */
[----:B------:R-:W-:Y:S01]  /*19c0*/  BPT.TRAP 0x1 ;  /* 0x000000040000795c */ /* 0x000fe20000300000 */
.L_x_19:
[----:B------:R-:W0:Y:S01]  /*19d0*/  S2UR UR9, SR_CgaCtaId ;  /* 0x00000000000979c3 */ /* 0x000e220000008800 */
[----:B------:R-:W-:Y:S01]  /*19e0*/  UMOV UR8, 0x400 ;  /* 0x0000040000087882 */ /* 0x000fe20000000000 */
[----:B------:R-:W-:Y:S01]  /*19f0*/  SHF.L.U32 R3, R5, 0x1f, RZ ;  /* 0x0000001f05037819 */ /* 0x000fe200000006ff */
[----:B0-----:R-:W-:-:S04]  /*1a00*/  ULEA UR8, UR9, UR8, 0x18 ;  /* 0x0000000809087291 */ /* 0x001fc8000f8ec03f */
[----:B------:R-:W-:-:S09]  /*1a10*/  ULEA UR9, UR6, UR8, 0x3 ;  /* 0x0000000806097291 */ /* 0x000fd2000f8e183f */
[----:B------:R0:W1:Y:S01]  /*1a20*/  SYNCS.PHASECHK.TRANS64.TRYWAIT P1, [UR9], R3 ;  /* 0x00000003ff0075a7 */ /* 0x0000620008020149 */
[----:B------:R-:W-:Y:S05]  /*1a30*/  @!P0 BRA `(.L_x_20) ;  /* 0x0000000000048947 */ /* 0x000fea0003800000 */
[----:B------:R-:W-:Y:S01]  /*1a40*/  BPT.TRAP 0x1 ;  /* 0x000000040000795c */ /* 0x000fe20000300000 */
.L_x_20:
[----:B-1----:R-:W-:Y:S05]  /*1a50*/  @P1 BRA `(.L_x_21) ;  /* 0x0000000000081947 */ /* 0x002fea0003800000 */
[----:B------:R-:W1:Y:S02]  /*1a60*/  SYNCS.PHASECHK.TRANS64.TRYWAIT P1, [UR9], R3 ;  /* 0x00000003ff0075a7 */ /* 0x000e640008020149 */
[----:B-1----:R-:W-:Y:S05]  /*1a70*/  @!P1 BRA `(.L_x_22) ;  /* 0x000000b000089947 */ /* 0x002fea0003800000 */
.L_x_21:
[----:B------:R-:W-:Y:S01]  /*1a80*/  ULEA UR12, UR6, UR4, 0xc ;  /* 0x00000004060c7291 */ /* 0x000fe2000f8e603f */
[----:B------:R-:W-:Y:S01]  /*1a90*/  WARPGROUP.ARRIVE ;  /* 0x00000000000079c5 */ /* 0x000fe20000000000 */
[----:B------:R-:W-:Y:S01]  /*1aa0*/  ULEA UR10, UR6, UR5, 0xb ;  /* 0x00000005060a7291 */ /* 0x000fe2000f8e583f */
[----:B------:R-:W-:Y:S01]  /*1ab0*/  UMOV UR13, 0x40000040 ;  /* 0x40000040000d7882 */ /* 0x000fe20000000000 */
[----:B------:R-:W-:Y:S01]  /*1ac0*/  UMOV UR15, 0x40000040 ;  /* 0x40000040000f7882 */ /* 0x000fe20000000000 */
[----:B------:R-:W-:Y:S01]  /*1ad0*/  UIADD3 UR16, UR12, 0x400, URZ ;  /* 0x000004000c107890 */ /* 0x000fe2000fffe03f */
[----:B------:R-:W-:-:S03]  /*1ae0*/  UMOV UR19, UR15 ;  /* 0x0000000f00137c82 */ /* 0x000fc60008000000 */
[----:B------:R-:W-:Y:S01]  /*1af0*/  UMOV UR14, UR10 ;  /* 0x0000000a000e7c82 */ /* 0x000fe20008000000 */
[----:B------:R-:W-:Y:S01]  /*1b00*/  UMOV UR17, 0x40000040 ;  /* 0x4000004000117882 */ /* 0x000fe20000000000 */
[----:B------:R-:W-:Y:S01]  /*1b10*/  HGMMA.64x128x16.F32 R88, gdesc[UR12], R88, gsb0 ;  /* 0x01e000000c5879f0 */ /* 0x000fe20008000858 */
[----:B------:R-:W-:Y:S02]  /*1b20*/  UMOV UR18, UR14 ;  /* 0x0000000e00127c82 */ /* 0x000fe40008000000 */
        /* <DEDUP_REMOVED lines=89> */
[----:B------:R-:W-:Y:S01]  /*20c0*/  BPT.TRAP 0x1 ;  /* 0x000000040000795c */ /* 0x000fe20000300000 */
.L_x_23:
[----:B------:R-:W-:Y:S01]  /*20d0*/  ULEA UR8, UR7, UR8, 0x3 ;  /* 0x0000000807087291 */ /* 0x000fe2000f8e183f */
[----:B------:R-:W-:-:S03]  /*20e0*/  ISETP.GT.U32.AND P1, PT, R19, 0x1, PT ;  /* 0x000000011300780c */ /* 0x000fc60003f24070 */
[----:B------:R-:W-:-:S04]  /*20f0*/  UIADD3 UR8, UR8, 0x30, URZ ;  /* 0x0000003008087890 */ /* 0x000fc8000fffe03f */
[----:B------:R-:W-:-:S09]  /*2100*/  UPRMT UR8, URZ, 0x654, UR8 ;  /* 0x000006543f087896 */ /* 0x000fd20008000008 */
[----:B------:R-:W-:Y:S01]  /*2110*/  SYNCS.ARRIVE.TRANS64.RED.A1T0 RZ, [UR8], RZ ;  /* 0x000000ffffff79a7 */ /* 0x000fe20008100408 */
[----:B------:R-:W-:Y:S05]  /*2120*/  @P1 BRA `(.L_x_24) ;  /* 0x0000000000041947 */ /* 0x000fea0003800000 */
[----:B------:R-:W-:Y:S01]  /*2130*/  BPT.TRAP 0x1 ;  /* 0x000000040000795c */ /* 0x000fe20000300000 */
.L_x_24:
[----:B------:R-:W-:Y:S01]  /*2140*/  UIADD3 UR6, UR6, 0x1, URZ ;  /* 0x0000000106067890 */ /* 0x000fe2000fffe03f */
[C---:B------:R-:W-:Y:S01]  /*2150*/  ISETP.GT.AND P1, PT, R0.reuse, 0x1, PT ;  /* 0x000000010000780c */ /* 0x040fe20003f24270 */
[----:B------:R-:W-:Y:S01]  /*2160*/  UIADD3 UR7, UR7, 0x1, URZ ;  /* 0x0000000107077890 */ /* 0x000fe2000fffe03f */
[----:B------:R-:W-:Y:S01]  /*2170*/  VIADD R0, R0, 0xffffffff ;  /* 0xffffffff00007836 */ /* 0x000fe20000000000 */
[----:B------:R-:W-:Y:S02]  /*2180*/  UISETP.NE.AND UP0, UPT, UR6, 0x6, UPT ;  /* 0x000000060600788c */ /* 0x000fe4000bf05270 */
[----:B------:R-:W-:Y:S02]  /*2190*/  UISETP.NE.AND UP1, UPT, UR7, 0x6, UPT ;  /* 0x000000060700788c */ /* 0x000fe4000bf25270 */
[----:B------:R-:W-:Y:S02]  /*21a0*/  USEL UR8, URZ, 0x1, UP0 ;  /* 0x000000013f087887 */ /* 0x000fe40008000000 */
[----:B------:R-:W-:-:S02]  /*21b0*/  USEL UR6, UR6, URZ, UP0 ;  /* 0x0000003f06067287 */ /* 0x000fc40008000000 */
[----:B------:R-:W-:Y:S02]  /*21c0*/  USEL UR7, UR7, URZ, UP1 ;  /* 0x0000003f07077287 */ /* 0x000fe40008800000 */
[----:B------:R-:W-:Y:S01]  /*21d0*/  LOP3.LUT R5, R5, UR8, RZ, 0x3c, !PT ;  /* 0x0000000805057c12 */ /* 0x000fe2000f8e3cff */
[----:B------:R-:W-:Y:S09]  /*21e0*/  @P1 BRA `(.L_x_25) ;  /* 0xfffffff400f01947 */ /* 0x000ff2000383ffff */
.L_x_18:
[----:B------:R-:W2:Y:S02]  /*21f0*/  LDC R0, c[0x0][0x28c] ;  /* 0x0000a300ff007b82 */ /* 0x000ea40000000800 */
[----:B--2---:R-:W-:-:S13]  /*2200*/  ISETP.GE.AND P1, PT, R0, 0x1, PT ;  /* 0x000000010000780c */ /* 0x004fda0003f26270 */
[----:B------:R-:W-:Y:S05]  /*2210*/  @!P1 BRA `(.L_x_26) ;  /* 0x0000000000489947 */ /* 0x000fea0003800000 */
[----:B------:R-:W-:Y:S05]  /*2220*/  @!P0 BRA `(.L_x_27) ;  /* 0x0000000000048947 */ /* 0x000fea0003800000 */
[----:B------:R-:W-:Y:S01]  /*2230*/  BPT.TRAP 0x1 ;  /* 0x000000040000795c */ /* 0x000fe20000300000 */
.L_x_27:
[----:B------:R-:W2:Y:S01]  /*2240*/  S2UR UR7, SR_CgaCtaId ;  /* 0x00000000000779c3 */ /* 0x000ea20000008800 */
[----:B------:R-:W-:Y:S01]  /*2250*/  UISETP.LT.AND UP0, UPT, UR40, 0x1, UPT ;  /* 0x000000012800788c */ /* 0x000fe2000bf01270 */
[----:B------:R-:W-:-:S03]  /*2260*/  ISETP.GT.U32.AND P0, PT, R19, 0x1, PT ;  /* 0x000000011300780c */ /* 0x000fc60003f04070 */
[----:B------:R-:W-:-:S04]  /*2270*/  USEL UR6, UR40, 0x1, UP0 ;  /* 0x0000000128067887 */ /* 0x000fc80008000000 */
[----:B------:R-:W-:-:S04]  /*2280*/  UIADD3 UR6, UR39, UR40, -UR6 ;  /* 0x0000002827067290 */ /* 0x000fc8000fffe806 */
[----:B------:R-:W-:-:S04]  /*2290*/  UIMAD.WIDE.U32 UR4, UR6, -0x55555555, URZ ;  /* 0xaaaaaaab060478a5 */ /* 0x000fc8000f8e003f */
[----:B------:R-:W-:-:S03]  /*22a0*/  USHF.R.U32.HI UR4, URZ, 0x2, UR5 ;  /* 0x000000023f047899 */ /* 0x000fc60008011605 */
[----:B------:R-:W-:Y:S01]  /*22b0*/  UMOV UR5, 0x400 ;  /* 0x0000040000057882 */ /* 0x000fe20000000000 */
[----:B------:R-:W-:Y:S02]  /*22c0*/  UIMAD UR6, UR4, -0x6, UR6 ;  /* 0xfffffffa040678a4 */ /* 0x000fe4000f8e0206 */
[----:B--2---:R-:W-:-:S04]  /*22d0*/  ULEA UR5, UR7, UR5, 0x18 ;  /* 0x0000000507057291 */ /* 0x004fc8000f8ec03f */
[----:B------:R-:W-:-:S04]  /*22e0*/  ULEA UR6, UR6, UR5, 0x3 ;  /* 0x0000000506067291 */ /* 0x000fc8000f8e183f */
[----:B------:R-:W-:-:S04]  /*22f0*/  UIADD3 UR6, UR6, 0x30, URZ ;  /* 0x0000003006067890 */ /* 0x000fc8000fffe03f */
[----:B------:R-:W-:-:S09]  /*2300*/  UPRMT UR6, URZ, 0x654, UR6 ;  /* 0x000006543f067896 */ /* 0x000fd20008000006 */
[----:B------:R-:W-:Y:S01]  /*2310*/  SYNCS.ARRIVE.TRANS64.RED.A1T0 RZ, [UR6], RZ ;  /* 0x000000ffffff79a7 */ /* 0x000fe20008100406 */
[----:B------:R-:W-:Y:S05]  /*2320*/  @P0 BRA `(.L_x_26) ;  /* 0x0000000000040947 */ /* 0x000fea0003800000 */
[----:B------:R-:W-:Y:S01]  /*2330*/  BPT.TRAP 0x1 ;  /* 0x000000040000795c */ /* 0x000fe20000300000 */
.L_x_26:
[----:B------:R-:W2:Y:S01]  /*2340*/  LDC R6, c[0x0][0x288] ;  /* 0x0000a200ff067b82 */ /* 0x000ea20000000800 */
[----:B01----:R-:W-:Y:S01]  /*2350*/  LOP3.LUT R4, R18, 0x60, RZ, 0xc0, !PT ;  /* 0x0000006012047812 */ /* 0x003fe200078ec0ff */
[----:B------:R-:W-:Y:S01]  /*2360*/  UIADD3 UR39, UR40, UR39, URZ ;  /* 0x0000002728277290 */ /* 0x000fe2000fffe03f */
[----:B------:R-:W-:Y:S01]  /*2370*/  SHF.L.U32 R13, R153, 0x7, RZ ;  /* 0x00000007990d7819 */ /* 0x000fe200000006ff */
[----:B------:R-:W-:Y:S01]  /*2380*/  IMAD.SHL.U32 R15, R152, 0x100, RZ ;  /* 0x00000100980f7824 */ /* 0x000fe200078e00ff */
[----:B------:R-:W-:Y:S01]  /*2390*/  SHF.R.U32.HI R10, RZ, 0x1, R4 ;  /* 0x00000001ff0a7819 */ /* 0x000fe20000011604 */
[----:B------:R-:W-:Y:S01]  /*23a0*/  UISETP.GT.U32.AND UP0, UPT, UR39, 0x5, UPT ;  /* 0x000000052700788c */ /* 0x000fe2000bf04070 */
[----:B------:R-:W-:Y:S01]  /*23b0*/  LOP3.LUT R4, R18, 0x3, RZ, 0xc0, !PT ;  /* 0x0000000312047812 */ /* 0x000fe200078ec0ff */
[----:B------:R-:W-:Y:S01]  /*23c0*/  ULDC UR7, c[0x0][0x284] ;  /* 0x0000a10000077ab9 */ /* 0x000fe20000000800 */
[----:B------:R-:W-:Y:S01]  /*23d0*/  SHF.R.U32.HI R3, RZ, 0x2, R18 ;  /* 0x00000002ff037819 */ /* 0x000fe20000011612 */
[----:B------:R-:W-:Y:S01]  /*23e0*/  UISETP.LT.U32.AND UP0, UPT, UR40, 0x6, UP0 ;  /* 0x000000062800788c */ /* 0x000fe20008701070 */
[----:B------:R-:W-:Y:S01]  /*23f0*/  LOP3.LUT R0, R22, 0x1, RZ, 0xc0, !PT ;  /* 0x0000000116007812 */ /* 0x000fe200078ec0ff */
[----:B------:R-:W-:Y:S01]  /*2400*/  UISETP.GE.U32.AND UP1, UPT, UR40, 0x6, UPT ;  /* 0x000000062800788c */ /* 0x000fe2000bf26070 */
[----:B------:R-:W-:Y:S01]  /*2410*/  LOP3.LUT R3, R3, 0x7, RZ, 0xc0, !PT ;  /* 0x0000000703037812 */ /* 0x000fe200078ec0ff */
[----:B------:R-:W-:Y:S01]  /*2420*/  ULDC.64 UR8, c[0x0][0x5d0] ;  /* 0x0001740000087ab9 */ /* 0x000fe20000000a00 */
[----:B------:R-:W-:Y:S01]  /*2430*/  SHF.R.S32.HI R21, RZ, 0x1f, R23 ;  /* 0x0000001fff157819 */ /* 0x000fe20000011417 */
[----:B------:R-:W-:Y:S01]  /*2440*/  IMAD.SHL.U32 R8, R0, 0x40, RZ ;  /* 0x0000004000087824 */ /* 0x000fe200078e00ff */
[----:B------:R-:W-:Y:S01]  /*2450*/  IADD3 R5, RZ, -R10, -R3 ;  /* 0x8000000aff057210 */ /* 0x000fe20007ffe803 */
[----:B------:R-:W-:-:S02]  /*2460*/  UIMAD.WIDE.U32 UR4, UR39, -0x55555555, URZ ;  /* 0xaaaaaaab270478a5 */ /* 0x000fc4000f8e003f */
[----:B------:R-:W-:Y:S01]  /*2470*/  USEL UR6, URZ, 0x1, !UP0 ;  /* 0x000000013f067887 */ /* 0x000fe2000c000000 */
[----:B------:R-:W-:Y:S01]  /*2480*/  LOP3.LUT R3, R8, 0x40, R3, 0xe2, !PT ;  /* 0x0000004008037812 */ /* 0x000fe200078ee203 */
[----:B------:R-:W-:Y:S01]  /*2490*/  IMAD.WIDE R8, R152, 0x100, RZ ;  /* 0x0000010098087825 */ /* 0x000fe200078e02ff */
[----:B------:R-:W-:Y:S01]  /*24a0*/  USHF.R.U32.HI UR4, URZ, 0x2, UR5 ;  /* 0x000000023f047899 */ /* 0x000fe20008011605 */
[----:B--2---:R-:W-:Y:S01]  /*24b0*/  ISETP.GE.AND P0, PT, R13, R6, PT ;  /* 0x000000060d00720c */ /* 0x004fe20003f06270 */
[----:B------:R-:W-:Y:S01]  /*24c0*/  ULOP3.LUT UR38, UR38, UR6, URZ, 0x3c, !UPT ;  /* 0x0000000626267292 */ /* 0x000fe2000f8e3c3f */
[----:B------:R-:W-:Y:S01]  /*24d0*/  IMAD R12, R4, -0x2, R6 ;  /* 0xfffffffe040c7824 */ /* 0x000fe200078e0206 */
[----:B------:R-:W-:Y:S01]  /*24e0*/  LOP3.LUT R153, R8, R3, R10, 0xfe, !PT ;  /* 0x0000000308997212 */ /* 0x000fe200078efe0a */
[----:B------:R-:W-:Y:S01]  /*24f0*/  IMAD.SHL.U32 R6, R18, 0x2, RZ ;  /* 0x0000000212067824 */ /* 0x000fe200078e00ff */
[----:B------:R-:W-:Y:S01]  /*2500*/  ISETP.GE.OR P0, PT, R15, UR7, P0 ;  /* 0x000000070f007c0c */ /* 0x000fe20008706670 */
[----:B------:R-:W-:Y:S01]  /*2510*/  IMAD R4, R21, UR8, RZ ;  /* 0x0000000815047c24 */ /* 0x000fe2000f8e02ff */
[----:B------:R-:W-:Y:S01]  /*2520*/  UIMAD UR39, UR4, -0x6, UR39 ;  /* 0xfffffffa042778a4 */ /* 0x000fe2000f8e0227 */
[----:B------:R-:W-:Y:S01]  /*2530*/  IMAD R0, R0, -0x40, R5 ;  /* 0xffffffc000007824 */ /* 0x000fe200078e0205 */
[----:B------:R-:W-:Y:S01]  /*2540*/  LOP3.LUT R6, R13, 0x6, R6, 0xf8, !PT ;  /* 0x000000060d067812 */ /* 0x000fe200078ef806 */
[----:B------:R-:W-:Y:S01]  /*2550*/  IMAD R11, R23, UR9, R4 ;  /* 0x00000009170b7c24 */ /* 0x000fe2000f8e0204 */
[----:B------:R-:W-:Y:S01]  /*2560*/  @UP1 ULOP3.LUT UR38, UR38, 0x1, UR4, 0x78, !UPT ;  /* 0x0000000126261892 */ /* 0x000fe2000f8e7804 */
[----:B------:R-:W-:Y:S01]  /*2570*/  IMAD.MOV.U32 R152, RZ, RZ, -0x1 ;  /* 0xffffffffff987424 */ /* 0x000fe200078e00ff */
[----:B------:R-:W-:-:S02]  /*2580*/  SHF.R.S32.HI R7, RZ, 0x1f, R6 ;  /* 0x0000001fff077819 */ /* 0x000fc40000011406 */
[----:B------:R-:W-:Y:S01]  /*2590*/  IADD3 R3, -R15, UR7, R0 ;  /* 0x000000070f037c10 */ /* 0x000fe2000fffe100 */
[----:B------:R-:W-:Y:S02]  /*25a0*/  IMAD.IADD R0, R12, 0x1, -R13 ;  /* 0x000000010c007824 */ /* 0x000fe400078e0a0d */
[----:B------:R-:W-:-:S04]  /*25b0*/  IMAD.WIDE.U32 R4, R23, UR8, R6 ;  /* 0x0000000817047c25 */ /* 0x000fc8000f8e0006 */
[----:B------:R-:W-:Y:S02]  /*25c0*/  IMAD.IADD R11, R5, 0x1, R11 ;  /* 0x00000001050b7824 */ /* 0x000fe400078e020b */
[----:B------:R-:W-:Y:S01]  /*25d0*/  IMAD.MOV.U32 R10, RZ, RZ, R4 ;  /* 0x000000ffff0a7224 */ /* 0x000fe200078e0004 */
[----:B------:R-:W-:Y:S06]  /*25e0*/  @P0 BRA `(.L_x_28) ;  /* 0x00000084006c0947 */ /* 0x000fec0003800000 */
[----:B------:R-:W0:Y:S01]  /*25f0*/  LDC.64 R4, c[0x0][0x5c8] ;  /* 0x00017200ff047b82 */ /* 0x000e220000000a00 */
[----:B-----5:R-:W-:Y:S01]  /*2600*/  FSETP.NEU.AND P0, PT, R155, RZ, PT ;  /* 0x000000ff9b00720b */ /* 0x020fe20003f0d000 */
[----:B------:R-:W-:Y:S01]  /*2610*/  BSSY B0, `(.L_x_28) ;  /* 0x0000858000007945 */ /* 0x000fe20003800000 */
[----:B------:R-:W-:-:S04]  /*2620*/  ISETP.GT.AND P3, PT, R3, RZ, PT ;  /* 0x000000ff0300720c */ /* 0x000fc80003f64270 */
[----:B------:R-:W-:Y:S01]  /*2630*/  ISETP.GT.AND P1, PT, R0, RZ, P3 ;  /* 0x000000ff0000720c */ /* 0x000fe20001f24270 */
[-C--:B0-----:R-:W-:Y:S02]  /*2640*/  IMAD R12, R9, R4.reuse, RZ ;  /* 0x00000004090c7224 */ /* 0x081fe400078e02ff */
[----:B------:R-:W-:-:S04]  /*2650*/  IMAD.WIDE.U32 R166, R153, R4, R10 ;  /* 0x0000000499a67225 */ /* 0x000fc800078e000a */
[----:B------:R-:W-:-:S04]  /*2660*/  IMAD R11, R153, R5, R12 ;  /* 0x00000005990b7224 */ /* 0x000fc800078e020c */
[----:B------:R-:W-:Y:S01]  /*2670*/  IMAD.IADD R169, R167, 0x1, R11 ;  /* 0x00000001a7a97824 */ /* 0x000fe200078e020b */
[----:B------:R-:W-:Y:S06]  /*2680*/  @!P0 BRA `(.L_x_29) ;  /* 0x00000060000c8947 */ /* 0x000fec0003800000 */
[----:B------:R-:W0:Y:S01]  /*2690*/  LDC.64 R12, c[0x0][0x5b8] ;  /* 0x00016e00ff0c7b82 */ /* 0x000e220000000a00 */
[----:B------:R-:W-:-:S07]  /*26a0*/  ULDC.64 UR4, c[0x0][0x5c0] ;  /* 0x0001700000047ab9 */ /* 0x000fce0000000a00 */
[----:B------:R-:W1:Y:S08]  /*26b0*/  LDC.64 R14, c[0x0][0x5b0] ;  /* 0x00016c00ff0e7b82 */ /* 0x000e700000000a00 */
[----:B------:R-:W2:Y:S01]  /*26c0*/  LDC.64 R10, c[0x0][0x5a8] ;  /* 0x00016a00ff0a7b82 */ /* 0x000ea20000000a00 */
[----:B0-----:R-:W-:-:S04]  /*26d0*/  IMAD R20, R21, R12, RZ ;  /* 0x0000000c15147224 */ /* 0x001fc800078e02ff */
[C---:B------:R-:W-:Y:S02]  /*26e0*/  IMAD R13, R23.reuse, R13, R20 ;  /* 0x0000000d170d7224 */ /* 0x040fe400078e0214 */
[----:B------:R-:W-:-:S04]  /*26f0*/  IMAD.WIDE.U32 R20, R23, R12, R6 ;  /* 0x0000000c17147225 */ /* 0x000fc800078e0006 */
[----:B-1----:R-:W-:Y:S01]  /*2700*/  IMAD R156, R9, R14, RZ ;  /* 0x0000000e099c7224 */ /* 0x002fe200078e02ff */
[----:B------:R-:W-:-:S03]  /*2710*/  IADD3 R157, R21, R13, RZ ;  /* 0x0000000d159d7210 */ /* 0x000fc60007ffe0ff */
[----:B------:R-:W-:Y:S02]  /*2720*/  IMAD R167, R153, R15, R156 ;  /* 0x0000000f99a77224 */ /* 0x000fe400078e029c */
[----:B------:R-:W-:-:S04]  /*2730*/  IMAD.MOV.U32 R156, RZ, RZ, R20 ;  /* 0x000000ffff9c7224 */ /* 0x000fc800078e0014 */
[----:B------:R-:W-:-:S04]  /*2740*/  IMAD.WIDE.U32 R158, R153, R14, R156 ;  /* 0x0000000e999e7225 */ /* 0x000fc800078e009c */
[----:B------:R-:W-:Y:S01]  /*2750*/  IMAD.IADD R159, R159, 0x1, R167 ;  /* 0x000000019f9f7824 */ /* 0x000fe200078e02a7 */
[----:B--2---:R-:W-:-:S04]  /*2760*/  LEA R160, P0, R158, R10, 0x1 ;  /* 0x0000000a9ea07211 */ /* 0x004fc800078008ff */
[----:B------:R-:W-:-:S05]  /*2770*/  LEA.HI.X R161, R158, R11, R159, 0x1, P0 ;  /* 0x0000000b9ea17211 */ /* 0x000fca00000f0c9f */
[----:B------:R-:W2:Y:S01]  /*2780*/  @P1 LDG.E.LTC128B.U16 R165, desc[UR36][R160.64] ;  /* 0x00000024a0a51981 */ /* 0x000ea2000c1e1520 */
[----:B------:R-:W-:Y:S01]  /*2790*/  IMAD.WIDE.U32 R162, R153, R14, R6 ;  /* 0x0000000e99a27225 */ /* 0x000fe200078e0006 */
[----:B------:R-:W-:Y:S01]  /*27a0*/  ISETP.GT.AND P2, PT, R0, 0x1, P3 ;  /* 0x000000010000780c */ /* 0x000fe20001f44270 */
[----:B------:R-:W-:Y:S02]  /*27b0*/  BSSY B1, `(.L_x_30) ;  /* 0x0000012000017945 */ /* 0x000fe40003800000 */
[----:B------:R-:W-:Y:S02]  /*27c0*/  IMAD.IADD R163, R167, 0x1, R163 ;  /* 0x00000001a7a37824 */ /* 0x000fe400078e02a3 */
[----:B------:R-:W-:-:S04]  /*27d0*/  IMAD.WIDE.U32 R162, R23, R12, R162 ;  /* 0x0000000c17a27225 */ /* 0x000fc800078e00a2 */
[----:B--2---:R-:W-:-:S05]  /*27e0*/  HADD2.F32 R158, -RZ, R165.H0_H0 ;  /* 0x200000a5ff9e7230 */ /* 0x004fca0000004100 */
[----:B------:R-:W-:Y:S01]  /*27f0*/  FMUL R159, R158, R155 ;  /* 0x0000009b9e9f7220 */ /* 0x000fe20000400000 */
[----:B------:R-:W-:-:S03]  /*2800*/  LEA R158, P0, R166, UR4, 0x1 ;  /* 0x00000004a69e7c11 */ /* 0x000fc6000f8008ff */
[----:B------:R-:W-:Y:S01]  /*2810*/  FFMA R159, R88, R154, R159 ;  /* 0x0000009a589f7223 */ /* 0x000fe2000000009f */
[----:B------:R-:W-:-:S04]  /*2820*/  IMAD.IADD R88, R13, 0x1, R163 ;  /* 0x000000010d587824 */ /* 0x000fc800078e02a3 */
[----:B------:R-:W-:Y:S02]  /*2830*/  F2FP.F16.F32.PACK_AB R161, RZ, R159 ;  /* 0x0000009fffa1723e */ /* 0x000fe400000000ff */
[----:B------:R-:W-:Y:S02]  /*2840*/  LEA.HI.X R159, R166, UR5, R169, 0x1, P0 ;  /* 0x00000005a69f7c11 */ /* 0x000fe400080f0ca9 */
[----:B------:R-:W-:Y:S02]  /*2850*/  PRMT R163, R161, 0x7610, R163 ;  /* 0x00007610a1a37816 */ /* 0x000fe400000000a3 */
[----:B------:R-:W-:-:S03]  /*2860*/  LEA R160, P0, R162, R10, 0x1 ;  /* 0x0000000aa2a07211 */ /* 0x000fc600078008ff */
[----:B------:R0:W-:Y:S01]  /*2870*/  @P1 STG.E.U16 desc[UR36][R158.64], R163 ;  /* 0x000000a39e001986 */ /* 0x0001e2000c101524 */
[----:B------:R-:W-:Y:S01]  /*2880*/  LEA.HI.X R161, R162, R11, R88, 0x1, P0 ;  /* 0x0000000ba2a17211 */ /* 0x000fe200000f0c58 */
[C---:B------:R-:W-:Y:S01]  /*2890*/  IMAD.SHL.U32 R162, R14.reuse, 0x8, RZ ;  /* 0x000000080ea27824 */ /* 0x040fe200078e00ff */
[----:B0-----:R-:W-:Y:S01]  /*28a0*/  SHF.L.U64.HI R163, R14, 0x3, R15 ;  /* 0x000000030ea37819 */ /* 0x001fe2000001020f */
[----:B------:R-:W-:Y:S06]  /*28b0*/  @!P2 BRA `(.L_x_31) ;  /* 0x000000000004a947 */ /* 0x000fec0003800000 */
[----:B------:R0:W5:Y:S02]  /*28c0*/  LDG.E.LTC128B.U16 R165, desc[UR36][R160.64+0x2] ;  /* 0x00000224a0a57981 */ /* 0x000164000c1e1520 */
.L_x_31:
[----:B------:R-:W-:Y:S05]  /*28d0*/  BSYNC B1 ;  /* 0x0000000000017941 */ /* 0x000fea0003800000 */
.L_x_30:
[----:B-----5:R-:W-:Y:S01]  /*28e0*/  HADD2.F32 R88, -RZ, R165.H0_H0 ;  /* 0x200000a5ff587230 */ /* 0x020fe20000004100 */
[----:B------:R-:W-:Y:S01]  /*28f0*/  ISETP.GT.AND P0, PT, R3, 0x8, PT ;  /* 0x000000080300780c */ /* 0x000fe20003f04270 */
[----:B------:R-:W-:Y:S01]  /*2900*/  IMAD.WIDE.U32 R170, R153, R14, R162 ;  /* 0x0000000e99aa7225 */ /* 0x000fe200078e00a2 */
[----:B------:R-:W-:-:S03]  /*2910*/  PRMT R172, R165, 0x7610, R172 ;  /* 0x00007610a5ac7816 */ /* 0x000fc600000000ac */
[----:B------:R-:W-:Y:S01]  /*2920*/  FMUL R88, R88, R155 ;  /* 0x0000009b58587220 */ /* 0x000fe20000400000 */
[----:B------:R-:W-:Y:S01]  /*2930*/  IMAD.IADD R169, R167, 0x1, R171 ;  /* 0x00000001a7a97824 */ /* 0x000fe200078e02ab */
[----:B------:R-:W-:Y:S02]  /*2940*/  IADD3 R166, P4, R20, R170, RZ ;  /* 0x000000aa14a67210 */ /* 0x000fe40007f9e0ff */
[----:B------:R-:W-:Y:S01]  /*2950*/  FFMA R89, R89, R154, R88 ;  /* 0x0000009a59597223 */ /* 0x000fe20000000058 */
[----:B------:R-:W-:Y:S02]  /*2960*/  ISETP.GT.AND P1, PT, R0, RZ, P0 ;  /* 0x000000ff0000720c */ /* 0x000fe40000724270 */
[----:B------:R-:W-:Y:S01]  /*2970*/  IMAD.X R167, R169, 0x1, R157, P4 ;  /* 0x00000001a9a77824 */ /* 0x000fe200020e069d */
[----:B------:R-:W-:Y:S02]  /*2980*/  LEA R88, P4, R166, R10, 0x1 ;  /* 0x0000000aa6587211 */ /* 0x000fe400078808ff */
[----:B------:R-:W-:-:S02]  /*2990*/  F2FP.F16.F32.PACK_AB R168, RZ, R89 ;  /* 0x00000059ffa8723e */ /* 0x000fc400000000ff */
[----:B------:R-:W-:Y:S02]  /*29a0*/  LEA.HI.X R89, R166, R11, R167, 0x1, P4 ;  /* 0x0000000ba6597211 */ /* 0x000fe400020f0ca7 */
[----:B------:R-:W-:-:S05]  /*29b0*/  PRMT R171, R168, 0x7610, R171 ;  /* 0x00007610a8ab7816 */ /* 0x000fca00000000ab */
[----:B------:R1:W-:Y:S04]  /*29c0*/  @P2 STG.E.U16 desc[UR36][R158.64+0x2], R171 ;  /* 0x000002ab9e002986 */ /* 0x0003e8000c101524 */
[----:B------:R2:W3:Y:S01]  /*29d0*/  @P1 LDG.E.LTC128B.U16 R172, desc[UR36][R88.64] ;  /* 0x0000002458ac1981 */ /* 0x0004e2000c1e1520 */
[----:B------:R-:W-:Y:S01]  /*29e0*/  IMAD.SHL.U32 R165, R4, 0x10, RZ ;  /* 0x0000001004a57824 */ /* 0x000fe200078e00ff */
[----:B------:R-:W-:Y:S01]  /*29f0*/  IADD3 R170, P2, R6, R170, RZ ;  /* 0x000000aa06aa7210 */ /* 0x000fe20007f5e0ff */
[----:B------:R-:W-:Y:S03]  /*2a00*/  BSSY B1, `(.L_x_32) ;  /* 0x0000011000017945 */ /* 0x000fe60003800000 */
[----:B------:R-:W-:-:S02]  /*2a10*/  IADD3 R168, P4, R165, R158, RZ ;  /* 0x0000009ea5a87210 */ /* 0x000fc40007f9e0ff */
[----:B-1----:R-:W-:Y:S02]  /*2a20*/  IADD3.X R171, R7, R169, RZ, P2, !PT ;  /* 0x000000a907ab7210 */ /* 0x002fe400017fe4ff */
[----:B------:R-:W-:Y:S01]  /*2a30*/  ISETP.GT.AND P2, PT, R0, 0x1, P0 ;  /* 0x000000010000780c */ /* 0x000fe20000744270 */
[----:B------:R-:W-:-:S03]  /*2a40*/  IMAD.WIDE.U32 R170, R23, R12, R170 ;  /* 0x0000000c17aa7225 */ /* 0x000fc600078e00aa */
[----:B--2---:R-:W-:Y:S01]  /*2a50*/  LEA R88, P5, R170, R10, 0x1 ;  /* 0x0000000aaa587211 */ /* 0x004fe200078a08ff */
[----:B---3--:R-:W-:-:S05]  /*2a60*/  HADD2.F32 R166, -RZ, R172.H0_H0 ;  /* 0x200000acffa67230 */ /* 0x008fca0000004100 */
[----:B------:R-:W-:Y:S01]  /*2a70*/  FMUL R167, R166, R155 ;  /* 0x0000009ba6a77220 */ /* 0x000fe20000400000 */
[----:B------:R-:W-:-:S03]  /*2a80*/  IMAD.IADD R166, R13, 0x1, R171 ;  /* 0x000000010da67824 */ /* 0x000fc600078e02ab */
[----:B------:R-:W-:Y:S01]  /*2a90*/  FFMA R90, R90, R154, R167 ;  /* 0x0000009a5a5a7223 */ /* 0x000fe200000000a7 */
[----:B------:R-:W-:Y:S02]  /*2aa0*/  SHF.L.U64.HI R167, R4, 0x4, R5 ;  /* 0x0000000404a77819 */ /* 0x000fe40000010205 */
[----:B------:R-:W-:Y:S02]  /*2ab0*/  LEA.HI.X R89, R170, R11, R166, 0x1, P5 ;  /* 0x0000000baa597211 */ /* 0x000fe400028f0ca6 */
[----:B------:R-:W-:Y:S01]  /*2ac0*/  F2FP.F16.F32.PACK_AB R90, RZ, R90 ;  /* 0x0000005aff5a723e */ /* 0x000fe200000000ff */
[----:B------:R-:W-:-:S05]  /*2ad0*/  IMAD.X R169, R167, 0x1, R159, P4 ;  /* 0x00000001a7a97824 */ /* 0x000fca00020e069f */
[----:B------:R1:W-:Y:S01]  /*2ae0*/  @P1 STG.E.U16 desc[UR36][R168.64], R90 ;  /* 0x0000005aa8001986 */ /* 0x0003e2000c101524 */
[----:B------:R-:W-:Y:S05]  /*2af0*/  @!P2 BRA `(.L_x_33) ;  /* 0x000000000004a947 */ /* 0x000fea0003800000 */
[----:B------:R2:W5:Y:S02]  /*2b00*/  LDG.E.LTC128B.U16 R172, desc[UR36][R88.64+0x2] ;  /* 0x0000022458ac7981 */ /* 0x000564000c1e1520 */
.L_x_33:
[----:B------:R-:W-:Y:S05]  /*2b10*/  BSYNC B1 ;  /* 0x0000000000017941 */ /* 0x000fea0003800000 */
.L_x_32:
[----:B-1---5:R-:W-:Y:S01]  /*2b20*/  HADD2.F32 R90, -RZ, R172.H0_H0 ;  /* 0x200000acff5a7230 */ /* 0x022fe20000004100 */
[----:B------:R-:W-:Y:S01]  /*2b30*/  ISETP.GT.AND P1, PT, R0, 0x8, P3 ;  /* 0x000000080000780c */ /* 0x000fe20001f24270 */
[----:B------:R-:W-:Y:S03]  /*2b40*/  BSSY B1, `(.L_x_34) ;  /* 0x000000a000017945 */ /* 0x000fe60003800000 */
[----:B------:R-:W-:-:S04]  /*2b50*/  FMUL R90, R90, R155 ;  /* 0x0000009b5a5a7220 */ /* 0x000fc80000400000 */
[----:B------:R-:W-:Y:S01]  /*2b60*/  FFMA R90, R91, R154, R90 ;  /* 0x0000009a5b5a7223 */ /* 0x000fe2000000005a */
[----:B------:R-:W-:-:S04]  /*2b70*/  @P2 IMAD.MOV.U32 R91, RZ, RZ, R169 ;  /* 0x000000ffff5b2224 */ /* 0x000fc800078e00a9 */
[----:B------:R-:W-:-:S04]  /*2b80*/  F2FP.F16.F32.PACK_AB R90, RZ, R90 ;  /* 0x0000005aff5a723e */ /* 0x000fc800000000ff */
[----:B------:R-:W-:Y:S01]  /*2b90*/  PRMT R166, R90, 0x7610, R166 ;  /* 0x000076105aa67816 */ /* 0x000fe200000000a6 */
[----:B------:R-:W-:-:S05]  /*2ba0*/  @P2 IMAD.MOV.U32 R90, RZ, RZ, R168 ;  /* 0x000000ffff5a2224 */ /* 0x000fca00078e00a8 */
[----:B------:R1:W-:Y:S01]  /*2bb0*/  @P2 STG.E.U16 desc[UR36][R90.64+0x2], R166 ;  /* 0x000002a65a002986 */ /* 0x0003e2000c101524 */
[----:B------:R-:W-:Y:S05]  /*2bc0*/  @!P1 BRA `(.L_x_35) ;  /* 0x0000000000049947 */ /* 0x000fea0003800000 */
[----:B------:R3:W5:Y:S02]  /*2bd0*/  LDG.E.LTC128B.U16 R172, desc[UR36][R160.64+0x10] ;  /* 0x00001024a0ac7981 */ /* 0x000764000c1e1520 */
.L_x_35:
[----:B------:R-:W-:Y:S05]  /*2be0*/  BSYNC B1 ;  /* 0x0000000000017941 */ /* 0x000fea0003800000 */
.L_x_34:
[----:B-1---5:R-:W-:Y:S01]  /*2bf0*/  HADD2.F32 R90, -RZ, R172.H0_H0 ;  /* 0x200000acff5a7230 */ /* 0x022fe20000004100 */
[----:B------:R-:W-:Y:S01]  /*2c00*/  ISETP.GT.AND P2, PT, R0, 0x9, P3 ;  /* 0x000000090000780c */ /* 0x000fe20001f44270 */
[----:B------:R-:W-:Y:S03]  /*2c10*/  BSSY B1, `(.L_x_36) ;  /* 0x000000a000017945 */ /* 0x000fe60003800000 */
[----:B------:R-:W-:Y:S01]  /*2c20*/  FMUL R91, R90, R155 ;  /* 0x0000009b5a5b7220 */ /* 0x000fe20000400000 */
[----:B------:R-:W-:-:S03]  /*2c30*/  @P1 IMAD.MOV.U32 R90, RZ, RZ, R158 ;  /* 0x000000ffff5a1224 */ /* 0x000fc600078e009e */
[----:B------:R-:W-:-:S05]  /*2c40*/  FFMA R91, R92, R154, R91 ;  /* 0x0000009a5c5b7223 */ /* 0x000fca000000005b */
[----:B------:R-:W-:-:S04]  /*2c50*/  F2FP.F16.F32.PACK_AB R91, RZ, R91 ;  /* 0x0000005bff5b723e */ /* 0x000fc800000000ff */
[----:B------:R-:W-:Y:S01]  /*2c60*/  PRMT R92, R91, 0x7610, R92 ;  /* 0x000076105b5c7816 */ /* 0x000fe2000000005c */
[----:B------:R-:W-:-:S05]  /*2c70*/  @P1 IMAD.MOV.U32 R91, RZ, RZ, R159 ;  /* 0x000000ffff5b1224 */ /* 0x000fca00078e009f */
[----:B------:R1:W-:Y:S01]  /*2c80*/  @P1 STG.E.U16 desc[UR36][R90.64+0x10], R92 ;  /* 0x0000105c5a001986 */ /* 0x0003e2000c101524 */
[----:B------:R-:W-:Y:S05]  /*2c90*/  @!P2 BRA `(.L_x_37) ;  /* 0x000000000004a947 */ /* 0x000fea0003800000 */
[----:B------:R4:W5:Y:S02]  /*2ca0*/  LDG.E.LTC128B.U16 R172, desc[UR36][R160.64+0x12] ;  /* 0x00001224a0ac7981 */ /* 0x000964000c1e1520 */
.L_x_37:
[----:B------:R-:W-:Y:S05]  /*2cb0*/  BSYNC B1 ;  /* 0x0000000000017941 */ /* 0x000fea0003800000 */
.L_x_36:
[----:B-1---5:R-:W-:Y:S01]  /*2cc0*/  HADD2.F32 R90, -RZ, R172.H0_H0 ;  /* 0x200000acff5a7230 */ /* 0x022fe20000004100 */
[----:B------:R-:W-:Y:S01]  /*2cd0*/  ISETP.GT.AND P1, PT, R0, 0x8, P0 ;  /* 0x000000080000780c */ /* 0x000fe20000724270 */
[----:B------:R-:W-:Y:S01]  /*2ce0*/  @P2 IMAD.MOV.U32 R91, RZ, RZ, R159 ;  /* 0x000000ffff5b2224 */ /* 0x000fe200078e009f */
[----:B------:R-:W-:Y:S02]  /*2cf0*/  BSSY B1, `(.L_x_38) ;  /* 0x0000009000017945 */ /* 0x000fe40003800000 */
[----:B------:R-:W-:-:S04]  /*2d00*/  FMUL R90, R90, R155 ;  /* 0x0000009b5a5a7220 */ /* 0x000fc80000400000 */
[----:B------:R-:W-:-:S05]  /*2d10*/  FFMA R90, R93, R154, R90 ;  /* 0x0000009a5d5a7223 */ /* 0x000fca000000005a */
[----:B------:R-:W-:-:S04]  /*2d20*/  F2FP.F16.F32.PACK_AB R90, RZ, R90 ;  /* 0x0000005aff5a723e */ /* 0x000fc800000000ff */
[----:B------:R-:W-:Y:S02]  /*2d30*/  PRMT R92, R90, 0x7610, R92 ;  /* 0x000076105a5c7816 */ /* 0x000fe4000000005c */
[----:B------:R-:W-:-:S05]  /*2d40*/  @P2 MOV R90, R158 ;  /* 0x0000009e005a2202 */ /* 0x000fca0000000f00 */
[----:B------:R1:W-:Y:S01]  /*2d50*/  @P2 STG.E.U16 desc[UR36][R90.64+0x12], R92 ;  /* 0x0000125c5a002986 */ /* 0x0003e2000c101524 */
[----:B------:R-:W-:Y:S05]  /*2d60*/  @!P1 BRA `(.L_x_39) ;  /* 0x0000000000049947 */ /* 0x000fea0003800000 */
[----:B------:R0:W5:Y:S02]  /*2d70*/  LDG.E.LTC128B.U16 R172, desc[UR36][R88.64+0x10] ;  /* 0x0000102458ac7981 */ /* 0x000164000c1e1520 */
.L_x_39:
[----:B------:R-:W-:Y:S05]  /*2d80*/  BSYNC B1 ;  /* 0x0000000000017941 */ /* 0x000fea0003800000 */
.L_x_38:
        /* <DEDUP_REMOVED lines=12> */
.L_x_41:
[----:B------:R-:W-:Y:S05]  /*2e50*/  BSYNC B1 ;  /* 0x0000000000017941 */ /* 0x000fea0003800000 */
.L_x_40:
[----:B-1---5:R-:W-:Y:S01]  /*2e60*/  HADD2.F32 R90, -RZ, R172.H0_H0 ;  /* 0x200000acff5a7230 */ /* 0x022fe20000004100 */
[----:B------:R-:W-:Y:S01]  /*2e70*/  ISETP.GT.AND P1, PT, R0, 0x10, P3 ;  /* 0x000000100000780c */ /* 0x000fe20001f24270 */
[----:B------:R-:W-:Y:S01]  /*2e80*/  @P2 IMAD.MOV.U32 R91, RZ, RZ, R169 ;  /* 0x000000ffff5b2224 */ /* 0x000fe200078e00a9 */
[----:B------:R-:W-:Y:S02]  /*2e90*/  BSSY B1, `(.L_x_42) ;  /* 0x0000009000017945 */ /* 0x000fe40003800000 */
[----:B------:R-:W-:-:S04]  /*2ea0*/  FMUL R90, R90, R155 ;  /* 0x0000009b5a5a7220 */ /* 0x000fc80000400000 */
[----:B------:R-:W-:-:S05]  /*2eb0*/  FFMA R90, R95, R154, R90 ;  /* 0x0000009a5f5a7223 */ /* 0x000fca000000005a */
[----:B------:R-:W-:-:S04]  /*2ec0*/  F2FP.F16.F32.PACK_AB R90, RZ, R90 ;  /* 0x0000005aff5a723e */ /* 0x000fc800000000ff */
[----:B------:R-:W-:Y:S01]  /*2ed0*/  PRMT R92, R90, 0x7610, R92 ;  /* 0x000076105a5c7816 */ /* 0x000fe2000000005c */
[----:B------:R-:W-:-:S05]  /*2ee0*/  @P2 IMAD.MOV.U32 R90, RZ, RZ, R168 ;  /* 0x000000ffff5a2224 */ /* 0x000fca00078e00a8 */
[----:B------:R1:W-:Y:S01]  /*2ef0*/  @P2 STG.E.U16 desc[UR36][R90.64+0x12], R92 ;  /* 0x0000125c5a002986 */ /* 0x0003e2000c101524 */
[----:B------:R-:W-:Y:S05]  /*2f00*/  @!P1 BRA `(.L_x_43) ;  /* 0x0000000000049947 */ /* 0x000fea0003800000 */
[----:B------:R0:W5:Y:S02]  /*2f10*/  LDG.E.LTC128B.U16 R172, desc[UR36][R160.64+0x20] ;  /* 0x00002024a0ac7981 */ /* 0x000164000c1e1520 */
.L_x_43:
[----:B------:R-:W-:Y:S05]  /*2f20*/  BSYNC B1 ;  /* 0x0000000000017941 */ /* 0x000fea0003800000 */
.L_x_42:
        /* <DEDUP_REMOVED lines=12> */
.L_x_45:
[----:B------:R-:W-:Y:S05]  /*2ff0*/  BSYNC B1 ;  /* 0x0000000000017941 */ /* 0x000fea0003800000 */
.L_x_44:
        /* <DEDUP_REMOVED lines=12> */
.L_x_47:
[----:B------:R-:W-:Y:S05]  /*30c0*/  BSYNC B1 ;  /* 0x0000000000017941 */ /* 0x000fea0003800000 */
.L_x_46:
        /* <DEDUP_REMOVED lines=12> */
.L_x_49:
[----:B------:R-:W-:Y:S05]  /*3190*/  BSYNC B1 ;  /* 0x0000000000017941 */ /* 0x000fea0003800000 */
.L_x_48:
        /* <DEDUP_REMOVED lines=12> */
.L_x_51:
[----:B------:R-:W-:Y:S05]  /*3260*/  BSYNC B1 ;  /* 0x0000000000017941 */ /* 0x000fea0003800000 */
.L_x_50:
        /* <DEDUP_REMOVED lines=12> */
.L_x_53:
[----:B------:R-:W-:Y:S05]  /*3330*/  BSYNC B1 ;  /* 0x0000000000017941 */ /* 0x000fea0003800000 */
.L_x_52:
        /* <DEDUP_REMOVED lines=12> */
.L_x_55:
[----:B------:R-:W-:Y:S05]  /*3400*/  BSYNC B1 ;  /* 0x0000000000017941 */ /* 0x000fea0003800000 */
.L_x_54:
        /* <DEDUP_REMOVED lines=12> */
.L_x_57:
[----:B------:R-:W-:Y:S05]  /*34d0*/  BSYNC B1 ;  /* 0x0000000000017941 */ /* 0x000fea0003800000 */
.L_x_56:
        /* <DEDUP_REMOVED lines=12> */
.L_x_59:
[----:B------:R-:W-:Y:S05]  /*35a0*/  BSYNC B1 ;  /* 0x0000000000017941 */ /* 0x000fea0003800000 */
.L_x_58:
        /* <DEDUP_REMOVED lines=12> */
.L_x_61:
[----:B------:R-:W-:Y:S05]  /*3670*/  BSYNC B1 ;  /* 0x0000000000017941 */ /* 0x000fea0003800000 */
.L_x_60:
        /* <DEDUP_REMOVED lines=12> */
.L_x_63:
[----:B------:R-:W-:Y:S05]  /*3740*/  BSYNC B1 ;  /* 0x0000000000017941 */ /* 0x000fea0003800000 */
.L_x_62:
        /* <DEDUP_REMOVED lines=12> */
.L_x_65:
[----:B------:R-:W-:Y:S05]  /*3810*/  BSYNC B1 ;  /* 0x0000000000017941 */ /* 0x000fea0003800000 */
.L_x_64:
        /* <DEDUP_REMOVED lines=12> */
.L_x_67:
[----:B------:R-:W-:Y:S05]  /*38e0*/  BSYNC B1 ;  /* 0x0000000000017941 */ /* 0x000fea0003800000 */
.L_x_66:
        /* <DEDUP_REMOVED lines=12> */
.L_x_69:
[----:B------:R-:W-:Y:S05]  /*39b0*/  BSYNC B1 ;  /* 0x0000000000017941 */ /* 0x000fea0003800000 */
.L_x_68:
        /* <DEDUP_REMOVED lines=12> */
.L_x_71:
[----:B------:R-:W-:Y:S05]  /*3a80*/  BSYNC B1 ;  /* 0x0000000000017941 */ /* 0x000fea0003800000 */
.L_x_70:
        /* <DEDUP_REMOVED lines=12> */
.L_x_73:
[----:B------:R-:W-:Y:S05]  /*3b50*/  BSYNC B1 ;  /* 0x0000000000017941 */ /* 0x000fea0003800000 */
.L_x_72:
        /* <DEDUP_REMOVED lines=12> */
.L_x_75:
[----:B------:R-:W-:Y:S05]  /*3c20*/  BSYNC B1 ;  /* 0x0000000000017941 */ /* 0x000fea0003800000 */
.L_x_74:
        /* <DEDUP_REMOVED lines=12> */
.L_x_77:
[----:B------:R-:W-:Y:S05]  /*3cf0*/  BSYNC B1 ;  /* 0x0000000000017941 */ /* 0x000fea0003800000 */
.L_x_76:
        /* <DEDUP_REMOVED lines=12> */
.L_x_79:
[----:B------:R-:W-:Y:S05]  /*3dc0*/  BSYNC B1 ;  /* 0x0000000000017941 */ /* 0x000fea0003800000 */
.L_x_78:
        /* <DEDUP_REMOVED lines=12> */
.L_x_81:
[----:B------:R-:W-:Y:S05]  /*3e90*/  BSYNC B1 ;  /* 0x0000000000017941 */ /* 0x000fea0003800000 */
.L_x_80:
        /* <DEDUP_REMOVED lines=12> */
.L_x_83:
[----:B------:R-:W-:Y:S05]  /*3f60*/  BSYNC B1 ;  /* 0x0000000000017941 */ /* 0x000fea0003800000 */
.L_x_82:
        /* <DEDUP_REMOVED lines=12> */
.L_x_85:
[----:B------:R-:W-:Y:S05]  /*4030*/  BSYNC B1 ;  /* 0x0000000000017941 */ /* 0x000fea0003800000 */
.L_x_84:
        /* <DEDUP_REMOVED lines=12> */
.L_x_87:
[----:B------:R-:W-:Y:S05]  /*4100*/  BSYNC B1 ;  /* 0x0000000000017941 */ /* 0x000fea0003800000 */
.L_x_86:
        /* <DEDUP_REMOVED lines=12> */
.L_x_89:
[----:B------:R-:W-:Y:S05]  /*41d0*/  BSYNC B1 ;  /* 0x0000000000017941 */ /* 0x000fea0003800000 */
.L_x_88:
        /* <DEDUP_REMOVED lines=12> */
.L_x_91:
[----:B------:R-:W-:Y:S05]  /*42a0*/  BSYNC B1 ;  /* 0x0000000000017941 */ /* 0x000fea0003800000 */
.L_x_90:
        /* <DEDUP_REMOVED lines=12> */
.L_x_93:
[----:B------:R-:W-:Y:S05]  /*4370*/  BSYNC B1 ;  /* 0x0000000000017941 */ /* 0x000fea0003800000 */
.L_x_92:
        /* <DEDUP_REMOVED lines=12> */
.L_x_95:
[----:B------:R-:W-:Y:S05]  /*4440*/  BSYNC B1 ;  /* 0x0000000000017941 */ /* 0x000fea0003800000 */
.L_x_94:
        /* <DEDUP_REMOVED lines=12> */
.L_x_97:
[----:B------:R-:W-:Y:S05]  /*4510*/  BSYNC B1 ;  /* 0x0000000000017941 */ /* 0x000fea0003800000 */
.L_x_96:
        /* <DEDUP_REMOVED lines=12> */
.L_x_99:
[----:B------:R-:W-:Y:S05]  /*45e0*/  BSYNC B1 ;  /* 0x0000000000017941 */ /* 0x000fea0003800000 */
.L_x_98:
[----:B-1---5:R-:W-:Y:S01]  /*45f0*/  HADD2.F32 R90, -RZ, R172.H0_H0 ;  /* 0x200000acff5a7230 */ /* 0x022fe20000004100 */
[----:B------:R-:W-:Y:S01]  /*4600*/  ISETP.GT.AND P2, PT, R0, 0x49, P3 ;  /* 0x000000490000780c */ /* 0x000fe20001f44270 */
[----:B------:R-:W-:Y:S03]  /*4610*/  BSSY B1, `(.L_x_100) ;  /* 0x000000a000017945 */ /* 0x000fe60003800000 */
[----:B------:R-:W-:Y:S01]  /*4620*/  FMUL R91, R90, R155 ;  /* 0x0000009b5a5b7220 */ /* 0x000fe20000400000 */
[----:B------:R-:W-:-:S03]  /*4630*/  @P1 IMAD.MOV.U32 R90, RZ, RZ, R158 ;  /* 0x000000ffff5a1224 */ /* 0x000fc600078e009e */
[----:B------:R-:W-:-:S05]  /*4640*/  FFMA R91, R124, R154, R91 ;  /* 0x0000009a7c5b7223 */ /* 0x000fca000000005b */
[----:B------:R-:W-:-:S04]  /*4650*/  F2FP.F16.F32.PACK_AB R91, RZ, R91 ;  /* 0x0000005bff5b723e */ /* 0x000fc800000000ff */
[----:B------:R-:W-:Y:S02]  /*4660*/  PRMT R92, R91, 0x7610, R92 ;  /* 0x000076105b5c7816 */ /* 0x000fe4000000005c */
[----:B------:R-:W-:-:S05]  /*4670*/  @P1 MOV R91, R159 ;  /* 0x0000009f005b1202 */ /* 0x000fca0000000f00 */
[----:B------:R1:W-:Y:S01]  /*4680*/  @P1 STG.E.U16 desc[UR36][R90.64+0x90], R92 ;  /* 0x0000905c5a001986 */ /* 0x0003e2000c101524 */
[----:B------:R-:W-:Y:S05]  /*4690*/  @!P2 BRA `(.L_x_101) ;  /* 0x000000000004a947 */ /* 0x000fea0003800000 */
[----:B------:R0:W5:Y:S02]  /*46a0*/  LDG.E.LTC128B.U16 R172, desc[UR36][R160.64+0x92] ;  /* 0x00009224a0ac7981 */ /* 0x000164000c1e1520 */
.L_x_101:
[----:B------:R-:W-:Y:S05]  /*46b0*/  BSYNC B1 ;  /* 0x0000000000017941 */ /* 0x000fea0003800000 */
.L_x_100:
        /* <DEDUP_REMOVED lines=12> */
.L_x_103:
[----:B------:R-:W-:Y:S05]  /*4780*/  BSYNC B1 ;  /* 0x0000000000017941 */ /* 0x000fea0003800000 */
.L_x_102:
        /* <DEDUP_REMOVED lines=12> */
.L_x_105:
[----:B------:R-:W-:Y:S05]  /*4850*/  BSYNC B1 ;  /* 0x0000000000017941 */ /* 0x000fea0003800000 */
.L_x_104:
        /* <DEDUP_REMOVED lines=12> */
.L_x_107:
[----:B------:R-:W-:Y:S05]  /*4920*/  BSYNC B1 ;  /* 0x0000000000017941 */ /* 0x000fea0003800000 */
.L_x_106:
[----:B-1---5:R-:W-:Y:S01]  /*4930*/  HADD2.F32 R90, -RZ, R172.H0_H0 ;  /* 0x200000acff5a7230 */ /* 0x022fe20000004100 */
[----:B------:R-:W-:Y:S01]  /*4940*/  ISETP.GT.AND P2, PT, R0, 0x51, P3 ;  /* 0x000000510000780c */ /* 0x000fe20001f44270 */
[----:B------:R-:W-:Y:S03]  /*4950*/  BSSY B1, `(.L_x_108) ;  /* 0x000000a000017945 */ /* 0x000fe60003800000 */
[----:B------:R-:W-:Y:S01]  /*4960*/  FMUL R91, R90, R155 ;  /* 0x0000009b5a5b7220 */ /* 0x000fe20000400000 */
[----:B------:R-:W-:-:S03]  /*4970*/  @P1 MOV R90, R158 ;  /* 0x0000009e005a1202 */ /* 0x000fc60000000f00 */
[----:B------:R-:W-:-:S05]  /*4980*/  FFMA R91, R128, R154, R91 ;  /* 0x0000009a805b7223 */ /* 0x000fca000000005b */
[----:B------:R-:W-:-:S04]  /*4990*/  F2FP.F16.F32.PACK_AB R91, RZ, R91 ;  /* 0x0000005bff5b723e */ /* 0x000fc800000000ff */
[----:B------:R-:W-:Y:S01]  /*49a0*/  PRMT R92, R91, 0x7610, R92 ;  /* 0x000076105b5c7816 */ /* 0x000fe2000000005c */
[----:B------:R-:W-:-:S05]  /*49b0*/  @P1 IMAD.MOV.U32 R91, RZ, RZ, R159 ;  /* 0x000000ffff5b1224 */ /* 0x000fca00078e009f */
[----:B------:R1:W-:Y:S01]  /*49c0*/  @P1 STG.E.U16 desc[UR36][R90.64+0xa0], R92 ;  /* 0x0000a05c5a001986 */ /* 0x0003e2000c101524 */
[----:B------:R-:W-:Y:S05]  /*49d0*/  @!P2 BRA `(.L_x_109) ;  /* 0x000000000004a947 */ /* 0x000fea0003800000 */
[----:B------:R0:W5:Y:S02]  /*49e0*/  LDG.E.LTC128B.U16 R172, desc[UR36][R160.64+0xa2] ;  /* 0x0000a224a0ac7981 */ /* 0x000164000c1e1520 */
.L_x_109:
[----:B------:R-:W-:Y:S05]  /*49f0*/  BSYNC B1 ;  /* 0x0000000000017941 */ /* 0x000fea0003800000 */
.L_x_108:
        /* <DEDUP_REMOVED lines=12> */
.L_x_111:
[----:B------:R-:W-:Y:S05]  /*4ac0*/  BSYNC B1 ;  /* 0x0000000000017941 */ /* 0x000fea0003800000 */
.L_x_110:
        /* <DEDUP_REMOVED lines=12> */
.L_x_113:
[----:B------:R-:W-:Y:S05]  /*4b90*/  BSYNC B1 ;  /* 0x0000000000017941 */ /* 0x000fea0003800000 */
.L_x_112:
[----:B-1---5:R-:W-:Y:S01]  /*4ba0*/  HADD2.F32 R90, -RZ, R172.H0_H0 ;  /* 0x200000acff5a7230 */ /* 0x022fe20000004100 */
[----:B------:R-:W-:Y:S01]  /*4bb0*/  @P2 MOV R91, R169 ;  /* 0x000000a9005b2202 */ /* 0x000fe20000000f00 */
[----:B------:R-:W-:Y:S01]  /*4bc0*/  BSSY B1, `(.L_x_114) ;  /* 0x000000a000017945 */ /* 0x000fe20003800000 */
[----:B------:R-:W-:Y:S02]  /*4bd0*/  ISETP.GT.AND P1, PT, R0, 0x58, P3 ;  /* 0x000000580000780c */ /* 0x000fe40001f24270 */
        /* <DEDUP_REMOVED lines=8> */
.L_x_115:
[----:B------:R-:W-:Y:S05]  /*4c60*/  BSYNC B1 ;  /* 0x0000000000017941 */ /* 0x000fea0003800000 */
.L_x_114:
        /* <DEDUP_REMOVED lines=12> */
.L_x_117:
[----:B------:R-:W-:Y:S05]  /*4d30*/  BSYNC B1 ;  /* 0x0000000000017941 */ /* 0x000fea0003800000 */
.L_x_116:
        /* <DEDUP_REMOVED lines=12> */
.L_x_119:
[----:B------:R-:W-:Y:S05]  /*4e00*/  BSYNC B1 ;  /* 0x0000000000017941 */ /* 0x000fea0003800000 */
.L_x_118:
        /* <DEDUP_REMOVED lines=12> */
.L_x_121:
[----:B------:R-:W-:Y:S05]  /*4ed0*/  BSYNC B1 ;  /* 0x0000000000017941 */ /* 0x000fea0003800000 */
.L_x_120:
        /* <DEDUP_REMOVED lines=12> */
.L_x_123:
[----:B------:R-:W-:Y:S05]  /*4fa0*/  BSYNC B1 ;  /* 0x0000000000017941 */ /* 0x000fea0003800000 */
.L_x_122:
        /* <DEDUP_REMOVED lines=12> */
.L_x_125:
[----:B------:R-:W-:Y:S05]  /*5070*/  BSYNC B1 ;  /* 0x0000000000017941 */ /* 0x000fea0003800000 */
.L_x_124:
        /* <DEDUP_REMOVED lines=12> */
.L_x_127:
[----:B------:R-:W-:Y:S05]  /*5140*/  BSYNC B1 ;  /* 0x0000000000017941 */ /* 0x000fea0003800000 */
.L_x_126:
        /* <DEDUP_REMOVED lines=12> */
.L_x_129:
[----:B------:R-:W-:Y:S05]  /*5210*/  BSYNC B1 ;  /* 0x0000000000017941 */ /* 0x000fea0003800000 */
.L_x_128:
        /* <DEDUP_REMOVED lines=12> */
.L_x_131:
[----:B------:R-:W-:Y:S05]  /*52e0*/  BSYNC B1 ;  /* 0x0000000000017941 */ /* 0x000fea0003800000 */
.L_x_130:
        /* <DEDUP_REMOVED lines=12> */
.L_x_133:
[----:B------:R-:W-:Y:S05]  /*53b0*/  BSYNC B1 ;  /* 0x0000000000017941 */ /* 0x000fea0003800000 */
.L_x_132:
        /* <DEDUP_REMOVED lines=12> */
.L_x_135:
[----:B------:R-:W-:Y:S05]  /*5480*/  BSYNC B1 ;  /* 0x0000000000017941 */ /* 0x000fea0003800000 */
.L_x_134:
        /* <DEDUP_REMOVED lines=12> */
.L_x_137:
[----:B------:R-:W-:Y:S05]  /*5550*/  BSYNC B1 ;  /* 0x0000000000017941 */ /* 0x000fea0003800000 */
.L_x_136:
        /* <DEDUP_REMOVED lines=12> */
.L_x_139:
[----:B------:R-:W-:Y:S05]  /*5620*/  BSYNC B1 ;  /* 0x0000000000017941 */ /* 0x000fea0003800000 */
.L_x_138:
        /* <DEDUP_REMOVED lines=12> */
.L_x_141:
[----:B------:R-:W-:Y:S05]  /*56f0*/  BSYNC B1 ;  /* 0x0000000000017941 */ /* 0x000fea0003800000 */
.L_x_140:
        /* <DEDUP_REMOVED lines=12> */
.L_x_143:
[----:B------:R-:W-:Y:S05]  /*57c0*/  BSYNC B1 ;  /* 0x0000000000017941 */ /* 0x000fea0003800000 */
.L_x_142:
        /* <DEDUP_REMOVED lines=12> */
.L_x_145:
[----:B------:R-:W-:Y:S05]  /*5890*/  BSYNC B1 ;  /* 0x0000000000017941 */ /* 0x000fea0003800000 */
.L_x_144:
        /* <DEDUP_REMOVED lines=12> */
.L_x_147:
[----:B------:R-:W-:Y:S05]  /*5960*/  BSYNC B1 ;  /* 0x0000000000017941 */ /* 0x000fea0003800000 */
.L_x_146:
        /* <DEDUP_REMOVED lines=12> */
.L_x_149:
[----:B------:R-:W-:Y:S05]  /*5a30*/  BSYNC B1 ;  /* 0x0000000000017941 */ /* 0x000fea0003800000 */
.L_x_148:
        /* <DEDUP_REMOVED lines=12> */
.L_x_151:
[----:B------:R-:W-:Y:S05]  /*5b00*/  BSYNC B1 ;  /* 0x0000000000017941 */ /* 0x000fea0003800000 */
.L_x_150:
[----:B-----5:R-:W-:Y:S01]  /*5b10*/  HADD2.F32 R8, -RZ, R172.H0_H0 ;  /* 0x200000acff087230 */ /* 0x020fe20000004100 */
[----:B------:R-:W-:Y:S01]  /*5b20*/  ISETP.GT.AND P1, PT, R0, 0x79, P0 ;  /* 0x000000790000780c */ /* 0x000fe20000724270 */
[----:B------:R-:W-:Y:S01]  /*5b30*/  BSSY B1, `(.L_x_152) ;  /* 0x000000c000017945 */ /* 0x000fe20003800000 */
[----:B------:R-:W-:Y:S02]  /*5b40*/  IADD3 R153, P0, R153, 0x80, RZ ;  /* 0x0000008099997810 */ /* 0x000fe40007f1e0ff */
[----:B-1----:R-:W-:Y:S01]  /*5b50*/  FMUL R91, R8, R155 ;  /* 0x0000009b085b7220 */ /* 0x002fe20000400000 */
[----:B------:R-:W-:-:S03]  /*5b60*/  @P2 IMAD.MOV.U32 R8, RZ, RZ, R168 ;  /* 0x000000ffff082224 */ /* 0x000fc600078e00a8 */
[----:B------:R-:W-:-:S05]  /*5b70*/  FFMA R91, R150, R154, R91 ;  /* 0x0000009a965b7223 */ /* 0x000fca000000005b */
[----:B------:R-:W-:-:S04]  /*5b80*/  F2FP.F16.F32.PACK_AB R91, RZ, R91 ;  /* 0x0000005bff5b723e */ /* 0x000fc800000000ff */
[----:B------:R-:W-:Y:S01]  /*5b90*/  PRMT R90, R91, 0x7610, R90 ;  /* 0x000076105b5a7816 */ /* 0x000fe2000000005a */
[----:B------:R-:W-:Y:S02]  /*5ba0*/  IMAD.X R91, RZ, RZ, R9, P0 ;  /* 0x000000ffff5b7224 */ /* 0x000fe400000e0609 */
[----:B------:R-:W-:-:S05]  /*5bb0*/  @P2 IMAD.MOV.U32 R9, RZ, RZ, R169 ;  /* 0x000000ffff092224 */ /* 0x000fca00078e00a9 */
[----:B------:R1:W-:Y:S01]  /*5bc0*/  @P2 STG.E.U16 desc[UR36][R8.64+0xf0], R90 ;  /* 0x0000f05a08002986 */ /* 0x0003e2000c101524 */
[----:B------:R-:W-:Y:S05]  /*5bd0*/  @!P1 BRA `(.L_x_153) ;  /* 0x0000000000049947 */ /* 0x000fea0003800000 */
[----:B------:R0:W5:Y:S02]  /*5be0*/  LDG.E.LTC128B.U16 R172, desc[UR36][R88.64+0xf2] ;  /* 0x0000f22458ac7981 */ /* 0x000164000c1e1520 */
.L_x_153:
[----:B------:R-:W-:Y:S05]  /*5bf0*/  BSYNC B1 ;  /* 0x0000000000017941 */ /* 0x000fea0003800000 */
.L_x_152:
[----:B-1---5:R-:W-:Y:S01]  /*5c00*/  HADD2.F32 R8, -RZ, R172.H0_H0 ;  /* 0x200000acff087230 */ /* 0x022fe20000004100 */
[----:B------:R-:W-:Y:S01]  /*5c10*/  ISETP.GT.AND P0, PT, R3, 0x80, PT ;  /* 0x000000800300780c */ /* 0x000fe20003f04270 */
[----:B------:R-:W-:-:S03]  /*5c20*/  IMAD R90, R91, R14, RZ ;  /* 0x0000000e5b5a7224 */ /* 0x000fc600078e02ff */
[----:B0-2---:R-:W-:Y:S01]  /*5c30*/  FMUL R88, R8, R155 ;  /* 0x0000009b08587220 */ /* 0x005fe20000400000 */
[C---:B------:R-:W-:Y:S01]  /*5c40*/  IMAD R97, R153.reuse, R15, R90 ;  /* 0x0000000f99617224 */ /* 0x040fe200078e025a */
[----:B------:R-:W-:Y:S01]  /*5c50*/  ISETP.GT.AND P3, PT, R0, RZ, P0 ;  /* 0x000000ff0000720c */ /* 0x000fe20000764270 */
[----:B------:R-:W-:-:S04]  /*5c60*/  IMAD.WIDE.U32 R8, R153, R14, R156 ;  /* 0x0000000e99087225 */ /* 0x000fc800078e009c */
[----:B------:R-:W-:Y:S01]  /*5c70*/  FFMA R151, R151, R154, R88 ;  /* 0x0000009a97977223 */ /* 0x000fe20000000058 */
[----:B------:R-:W-:Y:S01]  /*5c80*/  IMAD.IADD R9, R9, 0x1, R97 ;  /* 0x0000000109097824 */ /* 0x000fe200078e0261 */
[----:B------:R-:W-:-:S03]  /*5c90*/  LEA R88, P2, R8, R10, 0x1 ;  /* 0x0000000a08587211 */ /* 0x000fc600078408ff */
[----:B------:R-:W-:Y:S02]  /*5ca0*/  F2FP.F16.F32.PACK_AB R151, RZ, R151 ;  /* 0x00000097ff97723e */ /* 0x000fe400000000ff */
[----:B------:R-:W-:-:S03]  /*5cb0*/  LEA.HI.X R89, R8, R11, R9, 0x1, P2 ;  /* 0x0000000b08597211 */ /* 0x000fc600010f0c09 */
[----:B------:R0:W-:Y:S04]  /*5cc0*/  @P1 STG.E.U16 desc[UR36][R168.64+0xf2], R151 ;  /* 0x0000f297a8001986 */ /* 0x0001e8000c101524 */
[----:B------:R-:W2:Y:S01]  /*5cd0*/  @P3 LDG.E.LTC128B.U16 R172, desc[UR36][R88.64] ;  /* 0x0000002458ac3981 */ /* 0x000ea2000c1e1520 */
[----:B------:R-:W-:Y:S01]  /*5ce0*/  IMAD.WIDE.U32 R8, R153, R14, R6 ;  /* 0x0000000e99087225 */ /* 0x000fe200078e0006 */
[C---:B------:R-:W-:Y:S01]  /*5cf0*/  SHF.L.U32 R93, R4.reuse, 0x8, RZ ;  /* 0x00000008045d7819 */ /* 0x040fe200000006ff */
[----:B------:R-:W-:Y:S01]  /*5d00*/  BSSY B1, `(.L_x_154) ;  /* 0x0000011000017945 */ /* 0x000fe20003800000 */
[----:B------:R-:W-:Y:S01]  /*5d10*/  SHF.L.U64.HI R95, R4, 0x8, R5 ;  /* 0x00000008045f7819 */ /* 0x000fe20000010205 */
[----:B------:R-:W-:Y:S01]  /*5d20*/  IMAD.IADD R9, R97, 0x1, R9 ;  /* 0x0000000161097824 */ /* 0x000fe200078e0209 */
[----:B------:R-:W-:Y:S01]  /*5d30*/  ISETP.GT.AND P2, PT, R0, 0x1, P0 ;  /* 0x000000010000780c */ /* 0x000fe20000744270 */
[----:B--2---:R-:W-:-:S05]  /*5d40*/  HADD2.F32 R90, -RZ, R172.H0_H0 ;  /* 0x200000acff5a7230 */ /* 0x004fca0000004100 */
[----:B------:R-:W-:Y:S01]  /*5d50*/  FMUL R15, R90, R155 ;  /* 0x0000009b5a0f7220 */ /* 0x000fe20000400000 */
[----:B------:R-:W-:Y:S01]  /*5d60*/  IMAD.WIDE.U32 R90, R23, R12, R8 ;  /* 0x0000000c175a7225 */ /* 0x000fe200078e0008 */
[----:B------:R-:W-:-:S03]  /*5d70*/  IADD3 R8, P1, R93, R158, RZ ;  /* 0x0000009e5d087210 */ /* 0x000fc60007f3e0ff */
[----:B------:R-:W-:Y:S01]  /*5d80*/  FFMA R15, R24, R154, R15 ;  /* 0x0000009a180f7223 */ /* 0x000fe2000000000f */
[----:B------:R-:W-:Y:S01]  /*5d90*/  IMAD.IADD R5, R13, 0x1, R91 ;  /* 0x000000010d057824 */ /* 0x000fe200078e025b */
[C---:B------:R-:W-:Y:S01]  /*5da0*/  LEA R4, P4, R90.reuse, R10, 0x1 ;  /* 0x0000000a5a047211 */ /* 0x040fe200078808ff */
[----:B------:R-:W-:Y:S02]  /*5db0*/  IMAD.X R9, R95, 0x1, R159, P1 ;  /* 0x000000015f097824 */ /* 0x000fe400008e069f */
[----:B------:R-:W-:Y:S02]  /*5dc0*/  F2FP.F16.F32.PACK_AB R15, RZ, R15 ;  /* 0x0000000fff0f723e */ /* 0x000fe400000000ff */
[----:B------:R-:W-:-:S03]  /*5dd0*/  LEA.HI.X R5, R90, R11, R5, 0x1, P4 ;  /* 0x0000000b5a057211 */ /* 0x000fc600020f0c05 */
[----:B------:R0:W-:Y:S01]  /*5de0*/  @P3 STG.E.U16 desc[UR36][R8.64], R15 ;  /* 0x0000000f08003986 */ /* 0x0001e2000c101524 */
[----:B------:R-:W-:Y:S05]  /*5df0*/  @!P2 BRA `(.L_x_155) ;  /* 0x000000000004a947 */ /* 0x000fea0003800000 */
[----:B------:R1:W5:Y:S02]  /*5e00*/  LDG.E.LTC128B.U16 R172, desc[UR36][R4.64+0x2] ;  /* 0x0000022404ac7981 */ /* 0x000364000c1e1520 */
.L_x_155:
[----:B------:R-:W-:Y:S05]  /*5e10*/  BSYNC B1 ;  /* 0x0000000000017941 */ /* 0x000fea0003800000 */
.L_x_154:
[----:B-----5:R-:W-:Y:S01]  /*5e20*/  HADD2.F32 R24, -RZ, R172.H0_H0 ;  /* 0x200000acff187230 */ /* 0x020fe20000004100 */
[----:B------:R-:W-:Y:S01]  /*5e30*/  ISETP.GT.AND P1, PT, R3, 0x88, PT ;  /* 0x000000880300780c */ /* 0x000fe20003f24270 */
[----:B0-----:R-:W-:Y:S01]  /*5e40*/  IMAD.WIDE.U32 R14, R153, R14, R162 ;  /* 0x0000000e990e7225 */ /* 0x001fe200078e00a2 */
[----:B------:R-:W-:Y:S03]  /*5e50*/  BSSY B1, `(.L_x_156) ;  /* 0x000000e000017945 */ /* 0x000fe60003800000 */
[----:B------:R-:W-:Y:S01]  /*5e60*/  FMUL R24, R24, R155 ;  /* 0x0000009b18187220 */ /* 0x000fe20000400000 */
[----:B------:R-:W-:Y:S01]  /*5e70*/  ISETP.GT.AND P3, PT, R0, RZ, P1 ;  /* 0x000000ff0000720c */ /* 0x000fe20000f64270 */
[----:B------:R-:W-:Y:S01]  /*5e80*/  IMAD.IADD R97, R97, 0x1, R15 ;  /* 0x0000000161617824 */ /* 0x000fe200078e020f */
[----:B------:R-:W-:Y:S01]  /*5e90*/  IADD3 R21, P5, R20, R14, RZ ;  /* 0x0000000e14157210 */ /* 0x000fe20007fbe0ff */
[----:B------:R-:W-:Y:S01]  /*5ea0*/  FFMA R24, R25, R154, R24 ;  /* 0x0000009a19187223 */ /* 0x000fe20000000018 */
[----:B------:R-:W-:-:S03]  /*5eb0*/  IADD3 R20, P4, R6, R14, RZ ;  /* 0x0000000e06147210 */ /* 0x000fc60007f9e0ff */
[----:B------:R-:W-:Y:S01]  /*5ec0*/  IMAD.X R156, R97, 0x1, R157, P5 ;  /* 0x00000001619c7824 */ /* 0x000fe200028e069d */
[----:B------:R-:W-:Y:S02]  /*5ed0*/  F2FP.F16.F32.PACK_AB R24, RZ, R24 ;  /* 0x00000018ff18723e */ /* 0x000fe400000000ff */
[----:B------:R-:W-:-:S03]  /*5ee0*/  LEA R14, P5, R21, R10, 0x1 ;  /* 0x0000000a150e7211 */ /* 0x000fc600078a08ff */
[----:B------:R0:W-:Y:S01]  /*5ef0*/  @P2 STG.E.U16 desc[UR36][R8.64+0x2], R24 ;  /* 0x0000021808002986 */ /* 0x0001e2000c101524 */
[----:B------:R-:W-:Y:S01]  /*5f00*/  LEA.HI.X R15, R21, R11, R156, 0x1, P5 ;  /* 0x0000000b150f7211 */ /* 0x000fe200028f0c9c */
[----:B------:R-:W-:Y:S08]  /*5f10*/  @!P3 BRA `(.L_x_157) ;  /* 0x000000000004b947 */ /* 0x000ff00003800000 */
[----:B------:R2:W5:Y:S02]  /*5f20*/  LDG.E.LTC128B.U16 R172, desc[UR36][R14.64] ;  /* 0x000000240eac7981 */ /* 0x000564000c1e1520 */
.L_x_157:
[----:B------:R-:W-:Y:S05]  /*5f30*/  BSYNC B1 ;  /* 0x0000000000017941 */ /* 0x000fea0003800000 */
.L_x_156:
[----:B-----5:R-:W-:Y:S01]  /*5f40*/  HADD2.F32 R6, -RZ, R172.H0_H0 ;  /* 0x200000acff067230 */ /* 0x020fe20000004100 */
[----:B------:R-:W-:Y:S01]  /*5f50*/  ISETP.GT.AND P2, PT, R0, 0x1, P1 ;  /* 0x000000010000780c */ /* 0x000fe20000f44270 */
[----:B------:R-:W-:Y:S01]  /*5f60*/  IMAD.X R21, R7, 0x1, R97, P4 ;  /* 0x0000000107157824 */ /* 0x000fe200020e0661 */
[----:B------:R-:W-:Y:S02]  /*5f70*/  BSSY B1, `(.L_x_158) ;  /* 0x000000d000017945 */ /* 0x000fe40003800000 */
[----:B------:R-:W-:Y:S01]  /*5f80*/  FMUL R3, R6, R155 ;  /* 0x0000009b06037220 */ /* 0x000fe20000400000 */
[----:B------:R-:W-:Y:S01]  /*5f90*/  IADD3 R6, P4, R8, R165, RZ ;  /* 0x000000a508067210 */ /* 0x000fe20007f9e0ff */
[----:B--2---:R-:W-:-:S04]  /*5fa0*/  IMAD.WIDE.U32 R14, R23, R12, R20 ;  /* 0x0000000c170e7225 */ /* 0x004fc800078e0014 */
[----:B------:R-:W-:Y:S01]  /*5fb0*/  FFMA R3, R26, R154, R3 ;  /* 0x0000009a1a037223 */ /* 0x000fe20000000003 */
[----:B------:R-:W-:Y:S01]  /*5fc0*/  IADD3.X R7, R9, R167, RZ, P4, !PT ;  /* 0x000000a709077210 */ /* 0x000fe200027fe4ff */
[----:B------:R-:W-:Y:S01]  /*5fd0*/  IMAD.IADD R13, R13, 0x1, R15 ;  /* 0x000000010d0d7824 */ /* 0x000fe200078e020f */
[C---:B------:R-:W-:Y:S02]  /*5fe0*/  LEA R10, P5, R14.reuse, R10, 0x1 ;  /* 0x0000000a0e0a7211 */ /* 0x040fe400078a08ff */
[----:B------:R-:W-:Y:S02]  /*5ff0*/  F2FP.F16.F32.PACK_AB R3, RZ, R3 ;  /* 0x00000003ff03723e */ /* 0x000fe400000000ff */
[----:B------:R-:W-:-:S03]  /*6000*/  LEA.HI.X R11, R14, R11, R13, 0x1, P5 ;  /* 0x0000000b0e0b7211 */ /* 0x000fc600028f0c0d */
[----:B------:R2:W-:Y:S01]  /*6010*/  @P3 STG.E.U16 desc[UR36][R6.64], R3 ;  /* 0x0000000306003986 */ /* 0x0005e2000c101524 */
[----:B------:R-:W-:Y:S05]  /*6020*/  @!P2 BRA `(.L_x_159) ;  /* 0x000000000004a947 */ /* 0x000fea0003800000 */
[----:B------:R0:W5:Y:S02]  /*6030*/  LDG.E.LTC128B.U16 R172, desc[UR36][R10.64+0x2] ;  /* 0x000002240aac7981 */ /* 0x000164000c1e1520 */
.L_x_159:
[----:B------:R-:W-:Y:S05]  /*6040*/  BSYNC B1 ;  /* 0x0000000000017941 */ /* 0x000fea0003800000 */
.L_x_158:
[----:B-----5:R-:W-:Y:S01]  /*6050*/  HADD2.F32 R12, -RZ, R172.H0_H0 ;  /* 0x200000acff0c7230 */ /* 0x020fe20000004100 */
[----:B------:R-:W-:Y:S01]  /*6060*/  ISETP.GT.AND P3, PT, R0, 0x8, P0 ;  /* 0x000000080000780c */ /* 0x000fe20000764270 */
[----:B------:R-:W-:Y:S03]  /*6070*/  BSSY B1, `(.L_x_160) ;  /* 0x0000007000017945 */ /* 0x000fe60003800000 */
[----:B------:R-:W-:-:S04]  /*6080*/  FMUL R12, R12, R155 ;  /* 0x0000009b0c0c7220 */ /* 0x000fc80000400000 */
[----:B------:R-:W-:-:S05]  /*6090*/  FFMA R12, R27, R154, R12 ;  /* 0x0000009a1b0c7223 */ /* 0x000fca000000000c */
[----:B------:R-:W-:-:S05]  /*60a0*/  F2FP.F16.F32.PACK_AB R12, RZ, R12 ;  /* 0x0000000cff0c723e */ /* 0x000fca00000000ff */
[----:B------:R0:W-:Y:S01]  /*60b0*/  @P2 STG.E.U16 desc[UR36][R6.64+0x2], R12 ;  /* 0x0000020c06002986 */ /* 0x0001e2000c101524 */
[----:B------:R-:W-:Y:S05]  /*60c0*/  @!P3 BRA `(.L_x_161) ;  /* 0x000000000004b947 */ /* 0x000fea0003800000 */
[----:B------:R0:W5:Y:S02]  /*60d0*/  LDG.E.LTC128B.U16 R172, desc[UR36][R4.64+0x10] ;  /* 0x0000102404ac7981 */ /* 0x000164000c1e1520 */
.L_x_161:
[----:B------:R-:W-:Y:S05]  /*60e0*/  BSYNC B1 ;  /* 0x0000000000017941 */ /* 0x000fea0003800000 */
.L_x_160:
[----:B0-2--5:R-:W-:Y:S01]  /*60f0*/  HADD2.F32 R6, -RZ, R172.H0_H0 ;  /* 0x200000acff067230 */ /* 0x025fe20000004100 */
[----:B------:R-:W-:Y:S01]  /*6100*/  ISETP.GT.AND P2, PT, R0, 0x9, P0 ;  /* 0x000000090000780c */ /* 0x000fe20000744270 */
[----:B------:R-:W-:Y:S01]  /*6110*/  IMAD.MOV.U32 R7, RZ, RZ, R9 ;  /* 0x000000ffff077224 */ /* 0x000fe200078e0009 */
[----:B------:R-:W-:Y:S02]  /*6120*/  BSSY B1, `(.L_x_162) ;  /* 0x0000008000017945 */ /* 0x000fe40003800000 */
[----:B------:R-:W-:Y:S01]  /*6130*/  FMUL R3, R6, R155 ;  /* 0x0000009b06037220 */ /* 0x000fe20000400000 */
[----:B------:R-:W-:-:S03]  /*6140*/  IMAD.MOV.U32 R6, RZ, RZ, R8 ;  /* 0x000000ffff067224 */ /* 0x000fc600078e0008 */
[----:B------:R-:W-:-:S05]  /*6150*/  FFMA R3, R28, R154, R3 ;  /* 0x0000009a1c037223 */ /* 0x000fca0000000003 */
[----:B------:R-:W-:-:S05]  /*6160*/  F2FP.F16.F32.PACK_AB R3, RZ, R3 ;  /* 0x00000003ff03723e */ /* 0x000fca00000000ff */
[----:B------:R0:W-:Y:S01]  /*6170*/  @P3 STG.E.U16 desc[UR36][R6.64+0x10], R3 ;  /* 0x0000100306003986 */ /* 0x0001e2000c101524 */
[----:B------:R-:W-:Y:S05]  /*6180*/  @!P2 BRA `(.L_x_163) ;  /* 0x000000000004a947 */ /* 0x000fea0003800000 */
[----:B------:R2:W5:Y:S02]  /*6190*/  LDG.E.LTC128B.U16 R172, desc[UR36][R4.64+0x12] ;  /* 0x0000122404ac7981 */ /* 0x000564000c1e1520 */
.L_x_163:
[----:B------:R-:W-:Y:S05]  /*61a0*/  BSYNC B1 ;  /* 0x0000000000017941 */ /* 0x000fea0003800000 */
.L_x_162:
        /* <DEDUP_REMOVED lines=9> */
.L_x_165:
[----:B------:R-:W-:Y:S05]  /*6240*/  BSYNC B1 ;  /* 0x0000000000017941 */ /* 0x000fea0003800000 */
.L_x_164:
[----:B0----5:R-:W-:Y:S01]  /*6250*/  HADD2.F32 R12, -RZ, R172.H0_H0 ;  /* 0x200000acff0c7230 */ /* 0x021fe20000004100 */
[----:B------:R-:W-:Y:S01]  /*6260*/  IADD3 R8, P3, R165, R8, RZ ;  /* 0x00000008a5087210 */ /* 0x000fe20007f7e0ff */
[----:B------:R-:W-:Y:S01]  /*6270*/  BSSY B1, `(.L_x_166) ;  /* 0x0000009000017945 */ /* 0x000fe20003800000 */
[----:B------:R-:W-:Y:S02]  /*6280*/  ISETP.GT.AND P2, PT, R0, 0x9, P1 ;  /* 0x000000090000780c */ /* 0x000fe40000f44270 */
[----:B------:R-:W-:Y:S01]  /*6290*/  FMUL R3, R12, R155 ;  /* 0x0000009b0c037220 */ /* 0x000fe20000400000 */
[----:B------:R-:W-:-:S03]  /*62a0*/  IMAD.X R9, R167, 0x1, R9, P3 ;  /* 0x00000001a7097824 */ /* 0x000fc600018e0609 */
[----:B------:R-:W-:-:S05]  /*62b0*/  FFMA R3, R30, R154, R3 ;  /* 0x0000009a1e037223 */ /* 0x000fca0000000003 */
[----:B------:R-:W-:-:S05]  /*62c0*/  F2FP.F16.F32.PACK_AB R3, RZ, R3 ;  /* 0x00000003ff03723e */ /* 0x000fca00000000ff */
[----:B------:R0:W-:Y:S01]  /*62d0*/  @P4 STG.E.U16 desc[UR36][R8.64+0x10], R3 ;  /* 0x0000100308004986 */ /* 0x0001e2000c101524 */
[----:B------:R-:W-:Y:S05]  /*62e0*/  @!P2 BRA `(.L_x_167) ;  /* 0x000000000004a947 */ /* 0x000fea0003800000 */
[----:B------:R0:W5:Y:S02]  /*62f0*/  LDG.E.LTC128B.U16 R172, desc[UR36][R10.64+0x12] ;  /* 0x000012240aac7981 */ /* 0x000164000c1e1520 */
.L_x_167:
[----:B------:R-:W-:Y:S05]  /*6300*/  BSYNC B1 ;  /* 0x0000000000017941 */ /* 0x000fea0003800000 */
.L_x_166:
[----:B0----5:R-:W-:Y:S01]  /*6310*/  HADD2.F32 R8, -RZ, R172.H0_H0 ;  /* 0x200000acff087230 */ /* 0x021fe20000004100 */
[----:B------:R-:W-:Y:S01]  /*6320*/  ISETP.GT.AND P3, PT, R0, 0x10, P0 ;  /* 0x000000100000780c */ /* 0x000fe20000764270 */
[----:B------:R-:W-:Y:S03]  /*6330*/  BSSY B1, `(.L_x_168) ;  /* 0x0000009000017945 */ /* 0x000fe60003800000 */
[----:B------:R-:W-:-:S04]  /*6340*/  FMUL R8, R8, R155 ;  /* 0x0000009b08087220 */ /* 0x000fc80000400000 */
[----:B------:R-:W-:Y:S01]  /*6350*/  FFMA R31, R31, R154, R8 ;  /* 0x0000009a1f1f7223 */ /* 0x000fe20000000008 */
[----:B------:R-:W-:-:S04]  /*6360*/  IADD3 R8, P4, P5, R165, R158, R93 ;  /* 0x0000009ea5087210 */ /* 0x000fc80007d9e05d */
[----:B------:R-:W-:Y:S02]  /*6370*/  F2FP.F16.F32.PACK_AB R31, RZ, R31 ;  /* 0x0000001fff1f723e */ /* 0x000fe400000000ff */
[----:B------:R-:W-:-:S05]  /*6380*/  IADD3.X R9, R167, R159, R95, P4, P5 ;  /* 0x0000009fa7097210 */ /* 0x000fca00027ea45f */
[----:B------:R0:W-:Y:S01]  /*6390*/  @P2 STG.E.U16 desc[UR36][R8.64+0x12], R31 ;  /* 0x0000121f08002986 */ /* 0x0001e2000c101524 */
[----:B------:R-:W-:Y:S05]  /*63a0*/  @!P3 BRA `(.L_x_169) ;  /* 0x000000000004b947 */ /* 0x000fea0003800000 */
[----:B------:R0:W5:Y:S02]  /*63b0*/  LDG.E.LTC128B.U16 R172, desc[UR36][R4.64+0x20] ;  /* 0x0000202404ac7981 */ /* 0x000164000c1e1520 */
.L_x_169:
[----:B------:R-:W-:Y:S05]  /*63c0*/  BSYNC B1 ;  /* 0x0000000000017941 */ /* 0x000fea0003800000 */
.L_x_168:
        /* <DEDUP_REMOVED lines=9> */
.L_x_171:
[----:B------:R-:W-:Y:S05]  /*6460*/  BSYNC B1 ;  /* 0x0000000000017941 */ /* 0x000fea0003800000 */
.L_x_170:
        /* <DEDUP_REMOVED lines=9> */
.L_x_173:
[----:B------:R-:W-:Y:S05]  /*6500*/  BSYNC B1 ;  /* 0x0000000000017941 */ /* 0x000fea0003800000 */
.L_x_172:
[----:B0----5:R-:W-:Y:S01]  /*6510*/  HADD2.F32 R12, -RZ, R172.H0_H0 ;  /* 0x200000acff0c7230 */ /* 0x021fe20000004100 */
        /* <DEDUP_REMOVED lines=8> */
.L_x_175:
[----:B------:R-:W-:Y:S05]  /*65a0*/  BSYNC B1 ;  /* 0x0000000000017941 */ /* 0x000fea0003800000 */
.L_x_174:
        /* <DEDUP_REMOVED lines=9> */
.L_x_177:
[----:B------:R-:W-:Y:S05]  /*6640*/  BSYNC B1 ;  /* 0x0000000000017941 */ /* 0x000fea0003800000 */
.L_x_176:
        /* <DEDUP_REMOVED lines=9> */
.L_x_179:
[----:B------:R-:W-:Y:S05]  /*66e0*/  BSYNC B1 ;  /* 0x0000000000017941 */ /* 0x000fea0003800000 */
.L_x_178:
        /* <DEDUP_REMOVED lines=9> */
.L_x_181:
[----:B------:R-:W-:Y:S05]  /*6780*/  BSYNC B1 ;  /* 0x0000000000017941 */ /* 0x000fea0003800000 */
.L_x_180:
        /* <DEDUP_REMOVED lines=9> */
.L_x_183:
[----:B------:R-:W-:Y:S05]  /*6820*/  BSYNC B1 ;  /* 0x0000000000017941 */ /* 0x000fea0003800000 */
.L_x_182:
        /* <DEDUP_REMOVED lines=9> */
.L_x_185:
[----:B------:R-:W-:Y:S05]  /*68c0*/  BSYNC B1 ;  /* 0x0000000000017941 */ /* 0x000fea0003800000 */
.L_x_184:
        /* <DEDUP_REMOVED lines=9> */
.L_x_187:
[----:B------:R-:W-:Y:S05]  /*6960*/  BSYNC B1 ;  /* 0x0000000000017941 */ /* 0x000fea0003800000 */
.L_x_186:
        /* <DEDUP_REMOVED lines=9> */
.L_x_189:
[----:B------:R-:W-:Y:S05]  /*6a00*/  BSYNC B1 ;  /* 0x0000000000017941 */ /* 0x000fea0003800000 */
.L_x_188:
        /* <DEDUP_REMOVED lines=9> */
.L_x_191:
[----:B------:R-:W-:Y:S05]  /*6aa0*/  BSYNC B1 ;  /* 0x0000000000017941 */ /* 0x000fea0003800000 */
.L_x_190:
        /* <DEDUP_REMOVED lines=9> */
.L_x_193:
[----:B------:R-:W-:Y:S05]  /*6b40*/  BSYNC B1 ;  /* 0x0000000000017941 */ /* 0x000fea0003800000 */
.L_x_192:
        /* <DEDUP_REMOVED lines=9> */
.L_x_195:
[----:B------:R-:W-:Y:S05]  /*6be0*/  BSYNC B1 ;  /* 0x0000000000017941 */ /* 0x000fea0003800000 */
.L_x_194:
        /* <DEDUP_REMOVED lines=9> */
.L_x_197:
[----:B------:R-:W-:Y:S05]  /*6c80*/  BSYNC B1 ;  /* 0x0000000000017941 */ /* 0x000fea0003800000 */
.L_x_196:
        /* <DEDUP_REMOVED lines=9> */
.L_x_199:
[----:B------:R-:W-:Y:S05]  /*6d20*/  BSYNC B1 ;  /* 0x0000000000017941 */ /* 0x000fea0003800000 */
.L_x_198:
        /* <DEDUP_REMOVED lines=9> */
.L_x_201:
[----:B------:R-:W-:Y:S05]  /*6dc0*/  BSYNC B1 ;  /* 0x0000000000017941 */ /* 0x000fea0003800000 */
.L_x_200:
        /* <DEDUP_REMOVED lines=9> */
.L_x_203:
[----:B------:R-:W-:Y:S05]  /*6e60*/  BSYNC B1 ;  /* 0x0000000000017941 */ /* 0x000fea0003800000 */
.L_x_202:
        /* <DEDUP_REMOVED lines=9> */
.L_x_205:
[----:B------:R-:W-:Y:S05]  /*6f00*/  BSYNC B1 ;  /* 0x0000000000017941 */ /* 0x000fea0003800000 */
.L_x_204:
        /* <DEDUP_REMOVED lines=9> */
.L_x_207:
[----:B------:R-:W-:Y:S05]  /*6fa0*/  BSYNC B1 ;  /* 0x0000000000017941 */ /* 0x000fea0003800000 */
.L_x_206:
        /* <DEDUP_REMOVED lines=9> */
.L_x_209:
[----:B------:R-:W-:Y:S05]  /*7040*/  BSYNC B1 ;  /* 0x0000000000017941 */ /* 0x000fea0003800000 */
.L_x_208:
        /* <DEDUP_REMOVED lines=9> */
.L_x_211:
[----:B------:R-:W-:Y:S05]  /*70e0*/  BSYNC B1 ;  /* 0x0000000000017941 */ /* 0x000fea0003800000 */
.L_x_210:
        /* <DEDUP_REMOVED lines=9> */
.L_x_213:
[----:B------:R-:W-:Y:S05]  /*7180*/  BSYNC B1 ;  /* 0x0000000000017941 */ /* 0x000fea0003800000 */
.L_x_212:
        /* <DEDUP_REMOVED lines=9> */
.L_x_215:
[----:B------:R-:W-:Y:S05]  /*7220*/  BSYNC B1 ;  /* 0x0000000000017941 */ /* 0x000fea0003800000 */
.L_x_214:
        /* <DEDUP_REMOVED lines=9> */
.L_x_217:
[----:B------:R-:W-:Y:S05]  /*72c0*/  BSYNC B1 ;  /* 0x0000000000017941 */ /* 0x000fea0003800000 */
.L_x_216:
        /* <DEDUP_REMOVED lines=9> */
.L_x_219:
[----:B------:R-:W-:Y:S05]  /*7360*/  BSYNC B1 ;  /* 0x0000000000017941 */ /* 0x000fea0003800000 */
.L_x_218:
        /* <DEDUP_REMOVED lines=9> */
.L_x_221:
[----:B------:R-:W-:Y:S05]  /*7400*/  BSYNC B1 ;  /* 0x0000000000017941 */ /* 0x000fea0003800000 */
.L_x_220:
        /* <DEDUP_REMOVED lines=9> */
.L_x_223:
[----:B------:R-:W-:Y:S05]  /*74a0*/  BSYNC B1 ;  /* 0x0000000000017941 */ /* 0x000fea0003800000 */
.L_x_222:
        /* <DEDUP_REMOVED lines=9> */
.L_x_225:
[----:B------:R-:W-:Y:S05]  /*7540*/  BSYNC B1 ;  /* 0x0000000000017941 */ /* 0x000fea0003800000 */
.L_x_224:
        /* <DEDUP_REMOVED lines=9> */
.L_x_227:
[----:B------:R-:W-:Y:S05]  /*75e0*/  BSYNC B1 ;  /* 0x0000000000017941 */ /* 0x000fea0003800000 */
.L_x_226:
        /* <DEDUP_REMOVED lines=9> */
.L_x_229:
[----:B------:R-:W-:Y:S05]  /*7680*/  BSYNC B1 ;  /* 0x0000000000017941 */ /* 0x000fea0003800000 */
.L_x_228:
        /* <DEDUP_REMOVED lines=9> */
.L_x_231:
[----:B------:R-:W-:Y:S05]  /*7720*/  BSYNC B1 ;  /* 0x0000000000017941 */ /* 0x000fea0003800000 */
.L_x_230:
        /* <DEDUP_REMOVED lines=9> */
.L_x_233:
[----:B------:R-:W-:Y:S05]  /*77c0*/  BSYNC B1 ;  /* 0x0000000000017941 */ /* 0x000fea0003800000 */
.L_x_232:
        /* <DEDUP_REMOVED lines=9> */
.L_x_235:
[----:B------:R-:W-:Y:S05]  /*7860*/  BSYNC B1 ;  /* 0x0000000000017941 */ /* 0x000fea0003800000 */
.L_x_234:
        /* <DEDUP_REMOVED lines=9> */
.L_x_237:
[----:B------:R-:W-:Y:S05]  /*7900*/  BSYNC B1 ;  /* 0x0000000000017941 */ /* 0x000fea0003800000 */
.L_x_236:
        /* <DEDUP_REMOVED lines=9> */
.L_x_239:
[----:B------:R-:W-:Y:S05]  /*79a0*/  BSYNC B1 ;  /* 0x0000000000017941 */ /* 0x000fea0003800000 */
.L_x_238:
        /* <DEDUP_REMOVED lines=9> */
.L_x_241:
[----:B------:R-:W-:Y:S05]  /*7a40*/  BSYNC B1 ;  /* 0x0000000000017941 */ /* 0x000fea0003800000 */
.L_x_240:
        /* <DEDUP_REMOVED lines=9> */
.L_x_243:
[----:B------:R-:W-:Y:S05]  /*7ae0*/  BSYNC B1 ;  /* 0x0000000000017941 */ /* 0x000fea0003800000 */
.L_x_242:
        /* <DEDUP_REMOVED lines=9> */
.L_x_245:
[----:B------:R-:W-:Y:S05]  /*7b80*/  BSYNC B1 ;  /* 0x0000000000017941 */ /* 0x000fea0003800000 */
.L_x_244:
        /* <DEDUP_REMOVED lines=9> */
.L_x_247:
[----:B------:R-:W-:Y:S05]  /*7c20*/  BSYNC B1 ;  /* 0x0000000000017941 */ /* 0x000fea0003800000 */
.L_x_246:
        /* <DEDUP_REMOVED lines=9> */
.L_x_249:
[----:B------:R-:W-:Y:S05]  /*7cc0*/  BSYNC B1 ;  /* 0x0000000000017941 */ /* 0x000fea0003800000 */
.L_x_248:
        /* <DEDUP_REMOVED lines=9> */
.L_x_251:
[----:B------:R-:W-:Y:S05]  /*7d60*/  BSYNC B1 ;  /* 0x0000000000017941 */ /* 0x000fea0003800000 */
.L_x_250:
        /* <DEDUP_REMOVED lines=9> */
.L_x_253:
[----:B------:R-:W-:Y:S05]  /*7e00*/  BSYNC B1 ;  /* 0x0000000000017941 */ /* 0x000fea0003800000 */
.L_x_252:
        /* <DEDUP_REMOVED lines=9> */
.L_x_255:
[----:B------:R-:W-:Y:S05]  /*7ea0*/  BSYNC B1 ;  /* 0x0000000000017941 */ /* 0x000fea0003800000 */
.L_x_254:
        /* <DEDUP_REMOVED lines=9> */
.L_x_257:
[----:B------:R-:W-:Y:S05]  /*7f40*/  BSYNC B1 ;  /* 0x0000000000017941 */ /* 0x000fea0003800000 */
.L_x_256:
        /* <DEDUP_REMOVED lines=9> */
.L_x_259:
[----:B------:R-:W-:Y:S05]  /*7fe0*/  BSYNC B1 ;  /* 0x0000000000017941 */ /* 0x000fea0003800000 */
.L_x_258:
        /* <DEDUP_REMOVED lines=9> */
.L_x_261:
[----:B------:R-:W-:Y:S05]  /*8080*/  BSYNC B1 ;  /* 0x0000000000017941 */ /* 0x000fea0003800000 */
.L_x_260:
        /* <DEDUP_REMOVED lines=9> */
.L_x_263:
[----:B------:R-:W-:Y:S05]  /*8120*/  BSYNC B1 ;  /* 0x0000000000017941 */ /* 0x000fea0003800000 */
.L_x_262:
        /* <DEDUP_REMOVED lines=9> */
.L_x_265:
[----:B------:R-:W-:Y:S05]  /*81c0*/  BSYNC B1 ;  /* 0x0000000000017941 */ /* 0x000fea0003800000 */
.L_x_264:
        /* <DEDUP_REMOVED lines=9> */
.L_x_267:
[----:B------:R-:W-:Y:S05]  /*8260*/  BSYNC B1 ;  /* 0x0000000000017941 */ /* 0x000fea0003800000 */
.L_x_266:
        /* <DEDUP_REMOVED lines=9> */
.L_x_269:
[----:B------:R-:W-:Y:S05]  /*8300*/  BSYNC B1 ;  /* 0x0000000000017941 */ /* 0x000fea0003800000 */
.L_x_268:
        /* <DEDUP_REMOVED lines=9> */
.L_x_271:
[----:B------:R-:W-:Y:S05]  /*83a0*/  BSYNC B1 ;  /* 0x0000000000017941 */ /* 0x000fea0003800000 */
.L_x_270:
        /* <DEDUP_REMOVED lines=9> */
.L_x_273:
[----:B------:R-:W-:Y:S05]  /*8440*/  BSYNC B1 ;  /* 0x0000000000017941 */ /* 0x000fea0003800000 */
.L_x_272:
        /* <DEDUP_REMOVED lines=9> */
.L_x_275:
[----:B------:R-:W-:Y:S05]  /*84e0*/  BSYNC B1 ;  /* 0x0000000000017941 */ /* 0x000fea0003800000 */
.L_x_274:
[----:B012--5:R-:W-:Y:S01]  /*84f0*/  HADD2.F32 R4, -RZ, R172.H0_H0 ;  /* 0x200000acff047230 */ /* 0x027fe20000004100 */
        /* <DEDUP_REMOVED lines=8> */
.L_x_277:
[----:B------:R-:W-:Y:S05]  /*8580*/  BSYNC B1 ;  /* 0x0000000000017941 */ /* 0x000fea0003800000 */
.L_x_276:
[----:B0----5:R-:W-:Y:S01]  /*8590*/  HADD2.F32 R4, -RZ, R172.H0_H0 ;  /* 0x200000acff047230 */ /* 0x021fe20000004100 */
[----:B------:R-:W-:Y:S01]  /*85a0*/  ISETP.GT.AND P1, PT, R0, 0x79, P1 ;  /* 0x000000790000780c */ /* 0x000fe20000f24270 */
[----:B------:R-:W-:Y:S01]  /*85b0*/  @P2 IMAD.MOV.U32 R5, RZ, RZ, R9 ;  /* 0x000000ffff052224 */ /* 0x000fe200078e0009 */
[----:B------:R-:W-:Y:S02]  /*85c0*/  BSSY B1, `(.L_x_278) ;  /* 0x0000008000017945 */ /* 0x000fe40003800000 */
[----:B------:R-:W-:Y:S01]  /*85d0*/  FMUL R3, R4, R155 ;  /* 0x0000009b04037220 */ /* 0x000fe20000400000 */
[----:B------:R-:W-:-:S03]  /*85e0*/  @P2 IMAD.MOV.U32 R4, RZ, RZ, R8 ;  /* 0x000000ffff042224 */ /* 0x000fc600078e0008 */
[----:B------:R-:W-:-:S05]  /*85f0*/  FFMA R3, R86, R154, R3 ;  /* 0x0000009a56037223 */ /* 0x000fca0000000003 */
[----:B------:R-:W-:-:S05]  /*8600*/  F2FP.F16.F32.PACK_AB R3, RZ, R3 ;  /* 0x00000003ff03723e */ /* 0x000fca00000000ff */
[----:B------:R0:W-:Y:S01]  /*8610*/  @P2 STG.E.U16 desc[UR36][R4.64+0xf0], R3 ;  /* 0x0000f00304002986 */ /* 0x0001e2000c101524 */
[----:B------:R-:W-:Y:S05]  /*8620*/  @!P1 BRA `(.L_x_279) ;  /* 0x0000000000049947 */ /* 0x000fea0003800000 */
[----:B------:R2:W5:Y:S02]  /*8630*/  LDG.E.LTC128B.U16 R172, desc[UR36][R10.64+0xf2] ;  /* 0x0000f2240aac7981 */ /* 0x000564000c1e1520 */
.L_x_279:
[----:B------:R-:W-:Y:S05]  /*8640*/  BSYNC B1 ;  /* 0x0000000000017941 */ /* 0x000fea0003800000 */
.L_x_278:
[----:B------:R-:W-:Y:S05]  /*8650*/  @!P1 BRA `(.L_x_280) ;  /* 0x00000024004c9947 */ /* 0x000fea0003800000 */
[----:B-----5:R-:W-:-:S05]  /*8660*/  HADD2.F32 R172, -RZ, R172.H0_H0 ;  /* 0x200000acffac7230 */ /* 0x020fca0000004100 */
[----:B------:R-:W-:-:S04]  /*8670*/  FMUL R172, R172, R155 ;  /* 0x0000009bacac7220 */ /* 0x000fc80000400000 */
[----:B------:R-:W-:-:S05]  /*8680*/  FFMA R172, R87, R154, R172 ;  /* 0x0000009a57ac7223 */ /* 0x000fca00000000ac */
[----:B------:R-:W-:-:S05]  /*8690*/  F2FP.F16.F32.PACK_AB R172, RZ, R172 ;  /* 0x000000acffac723e */ /* 0x000fca00000000ff */
[----:B------:R0:W-:Y:S01]  /*86a0*/  STG.E.U16 desc[UR36][R8.64+0xf2], R172 ;  /* 0x0000f2ac08007986 */ /* 0x0001e2000c101524 */
[----:B------:R-:W-:Y:S05]  /*86b0*/  BRA `(.L_x_280) ;  /* 0x0000002400347947 */ /* 0x000fea0003800000 */
.L_x_29:
[----:B------:R-:W-:Y:S01]  /*86c0*/  ULDC.64 UR4, c[0x0][0x5c0] ;  /* 0x0001700000047ab9 */ /* 0x000fe20000000a00 */
[-C--:B------:R-:W-:Y:S01]  /*86d0*/  FMUL R88, R88, R154.reuse ;  /* 0x0000009a58587220 */ /* 0x080fe20000400000 */
[----:B------:R-:W-:Y:S01]  /*86e0*/  LEA R8, P0, R166, UR4, 0x1 ;  /* 0x00000004a6087c11 */ /* 0x000fe2000f8008ff */
[----:B------:R-:W-:Y:S01]  /*86f0*/  IMAD.SHL.U32 R7, R4, 0x10, RZ ;  /* 0x0000001004077824 */ /* 0x000fe200078e00ff */
[----:B------:R-:W-:Y:S01]  /*8700*/  ISETP.GT.AND P2, PT, R0, 0x1, P3 ;  /* 0x000000010000780c */ /* 0x000fe20001f44270 */
[-C--:B------:R-:W-:Y:S01]  /*8710*/  FMUL R89, R89, R154.reuse ;  /* 0x0000009a59597220 */ /* 0x080fe20000400000 */
[----:B------:R-:W-:Y:S01]  /*8720*/  LEA.HI.X R9, R166, UR5, R169, 0x1, P0 ;  /* 0x00000005a6097c11 */ /* 0x000fe200080f0ca9 */
[-C--:B------:R-:W-:Y:S01]  /*8730*/  FMUL R90, R90, R154.reuse ;  /* 0x0000009a5a5a7220 */ /* 0x080fe20000400000 */
[----:B------:R-:W-:Y:S01]  /*8740*/  ISETP.GT.AND P0, PT, R3, 0x8, PT ;  /* 0x000000080300780c */ /* 0x000fe20003f04270 */
[----:B------:R-:W-:Y:S01]  /*8750*/  FMUL R91, R91, R154 ;  /* 0x0000009a5b5b7220 */ /* 0x000fe20000400000 */
[----:B------:R-:W-:Y:S01]  /*8760*/  F2FP.F16.F32.PACK_AB R88, RZ, R88 ;  /* 0x00000058ff58723e */ /* 0x000fe200000000ff */
[-C--:B------:R-:W-:Y:S01]  /*8770*/  FMUL R92, R92, R154.reuse ;  /* 0x0000009a5c5c7220 */ /* 0x080fe20000400000 */
[----:B------:R-:W-:Y:S01]  /*8780*/  ISETP.GT.AND P4, PT, R0, RZ, P0 ;  /* 0x000000ff0000720c */ /* 0x000fe20000784270 */
[-C--:B------:R-:W-:Y:S01]  /*8790*/  FMUL R93, R93, R154.reuse ;  /* 0x0000009a5d5d7220 */ /* 0x080fe20000400000 */
[--C-:B------:R-:W-:Y:S01]  /*87a0*/  SHF.L.U64.HI R6, R4, 0x4, R5.reuse ;  /* 0x0000000404067819 */ /* 0x100fe20000010205 */
[----:B------:R-:W-:Y:S01]  /*87b0*/  @P1 STG.E.U16 desc[UR36][R8.64], R88 ;  /* 0x0000005808001986 */ /* 0x000fe2000c101524 */
[----:B------:R-:W-:Y:S01]  /*87c0*/  ISETP.GT.AND P1, PT, R0, 0x1, P0 ;  /* 0x000000010000780c */ /* 0x000fe20000724270 */
[----:B------:R-:W-:Y:S01]  /*87d0*/  FMUL R94, R94, R154 ;  /* 0x0000009a5e5e7220 */ /* 0x000fe20000400000 */
[----:B------:R-:W-:Y:S01]  /*87e0*/  IADD3 R10, P5, R7, R8, RZ ;  /* 0x00000008070a7210 */ /* 0x000fe20007fbe0ff */
[-C--:B------:R-:W-:Y:S01]  /*87f0*/  FMUL R95, R95, R154.reuse ;  /* 0x0000009a5f5f7220 */ /* 0x080fe20000400000 */
[----:B------:R-:W-:Y:S01]  /*8800*/  F2FP.F16.F32.PACK_AB R89, RZ, R89 ;  /* 0x00000059ff59723e */ /* 0x000fe200000000ff */
[----:B------:R-:W-:Y:S01]  /*8810*/  FMUL R96, R96, R154 ;  /* 0x0000009a60607220 */ /* 0x000fe20000400000 */
[----:B------:R-:W-:Y:S01]  /*8820*/  F2FP.F16.F32.PACK_AB R90, RZ, R90 ;  /* 0x0000005aff5a723e */ /* 0x000fe200000000ff */
[-C--:B------:R-:W-:Y:S01]  /*8830*/  FMUL R97, R97, R154.reuse ;  /* 0x0000009a61617220 */ /* 0x080fe20000400000 */
[----:B------:R-:W-:Y:S01]  /*8840*/  IADD3.X R11, R6, R9, RZ, P5, !PT ;  /* 0x00000009060b7210 */ /* 0x000fe20002ffe4ff */
[----:B------:R-:W-:Y:S01]  /*8850*/  @P2 STG.E.U16 desc[UR36][R8.64+0x2], R89 ;  /* 0x0000025908002986 */ /* 0x000fe2000c101524 */
[----:B------:R-:W-:Y:S01]  /*8860*/  F2FP.F16.F32.PACK_AB R91, RZ, R91 ;  /* 0x0000005bff5b723e */ /* 0x000fe200000000ff */
[-C--:B------:R-:W-:Y:S01]  /*8870*/  FMUL R98, R98, R154.reuse ;  /* 0x0000009a62627220 */ /* 0x080fe20000400000 */
[C---:B------:R-:W-:Y:S01]  /*8880*/  ISETP.GT.AND P5, PT, R0.reuse, 0x9, P3 ;  /* 0x000000090000780c */ /* 0x040fe20001fa4270 */
[----:B------:R-:W-:Y:S01]  /*8890*/  @P4 STG.E.U16 desc[UR36][R10.64], R90 ;  /* 0x0000005a0a004986 */ /* 0x000fe2000c101524 */
[C---:B------:R-:W-:Y:S01]  /*88a0*/  ISETP.GT.AND P4, PT, R0.reuse, 0x8, P3 ;  /* 0x000000080000780c */ /* 0x040fe20001f84270 */
[-C--:B------:R-:W-:Y:S01]  /*88b0*/  FMUL R99, R99, R154.reuse ;  /* 0x0000009a63637220 */ /* 0x080fe20000400000 */
[C---:B------:R-:W-:Y:S01]  /*88c0*/  ISETP.GT.AND P2, PT, R0.reuse, 0x8, P0 ;  /* 0x000000080000780c */ /* 0x040fe20000744270 */
[----:B------:R-:W-:Y:S01]  /*88d0*/  @P1 STG.E.U16 desc[UR36][R10.64+0x2], R91 ;  /* 0x0000025b0a001986 */ /* 0x000fe2000c101524 */
[----:B------:R-:W-:Y:S01]  /*88e0*/  ISETP.GT.AND P1, PT, R0, 0x9, P0 ;  /* 0x000000090000780c */ /* 0x000fe20000724270 */
[----:B------:R-:W-:Y:S01]  /*88f0*/  FMUL R100, R100, R154 ;  /* 0x0000009a64647220 */ /* 0x000fe20000400000 */
[----:B------:R-:W-:Y:S01]  /*8900*/  F2FP.F16.F32.PACK_AB R92, RZ, R92 ;  /* 0x0000005cff5c723e */ /* 0x000fe200000000ff */
[-C--:B------:R-:W-:Y:S01]  /*8910*/  FMUL R101, R101, R154.reuse ;  /* 0x0000009a65657220 */ /* 0x080fe20000400000 */
[----:B------:R-:W-:Y:S01]  /*8920*/  F2FP.F16.F32.PACK_AB R93, RZ, R93 ;  /* 0x0000005dff5d723e */ /* 0x000fe200000000ff */
[----:B------:R-:W-:Y:S01]  /*8930*/  FMUL R102, R102, R154 ;  /* 0x0000009a66667220 */ /* 0x000fe20000400000 */
[----:B------:R-:W-:Y:S01]  /*8940*/  F2FP.F16.F32.PACK_AB R94, RZ, R94 ;  /* 0x0000005eff5e723e */ /* 0x000fe200000000ff */
[-C--:B------:R-:W-:Y:S01]  /*8950*/  FMUL R103, R103, R154.reuse ;  /* 0x0000009a67677220 */ /* 0x080fe20000400000 */
[----:B------:R-:W-:Y:S01]  /*8960*/  F2FP.F16.F32.PACK_AB R95, RZ, R95 ;  /* 0x0000005fff5f723e */ /* 0x000fe200000000ff */
[----:B------:R-:W-:Y:S01]  /*8970*/  @P4 STG.E.U16 desc[UR36][R8.64+0x10], R92 ;  /* 0x0000105c08004986 */ /* 0x000fe2000c101524 */
[----:B------:R-:W-:Y:S01]  /*8980*/  ISETP.GT.AND P4, PT, R0, 0x10, P3 ;  /* 0x000000100000780c */ /* 0x000fe20001f84270 */
[----:B------:R-:W-:Y:S01]  /*8990*/  FMUL R104, R104, R154 ;  /* 0x0000009a68687220 */ /* 0x000fe20000400000 */
[----:B------:R-:W-:Y:S01]  /*89a0*/  F2FP.F16.F32.PACK_AB R96, RZ, R96 ;  /* 0x00000060ff60723e */ /* 0x000fe200000000ff */
[----:B------:R-:W-:Y:S01]  /*89b0*/  @P5 STG.E.U16 desc[UR36][R8.64+0x12], R93 ;  /* 0x0000125d08005986 */ /* 0x000fe2000c101524 */
[----:B------:R-:W-:Y:S01]  /*89c0*/  F2FP.F16.F32.PACK_AB R97, RZ, R97 ;  /* 0x00000061ff61723e */ /* 0x000fe200000000ff */
[-C--:B------:R-:W-:Y:S01]  /*89d0*/  FMUL R105, R105, R154.reuse ;  /* 0x0000009a69697220 */ /* 0x080fe20000400000 */
[C---:B------:R-:W-:Y:S01]  /*89e0*/  ISETP.GT.AND P5, PT, R0.reuse, 0x11, P0 ;  /* 0x000000110000780c */ /* 0x040fe200007a4270 */
[----:B------:R-:W-:Y:S01]  /*89f0*/  @P2 STG.E.U16 desc[UR36][R10.64+0x10], R94 ;  /* 0x0000105e0a002986 */ /* 0x000fe2000c101524 */
[----:B------:R-:W-:Y:S01]  /*8a00*/  ISETP.GT.AND P2, PT, R0, 0x10, P0 ;  /* 0x000000100000780c */ /* 0x000fe20000744270 */
[----:B------:R-:W-:Y:S01]  /*8a10*/  FMUL R106, R106, R154 ;  /* 0x0000009a6a6a7220 */ /* 0x000fe20000400000 */
[----:B------:R-:W-:Y:S01]  /*8a20*/  F2FP.F16.F32.PACK_AB R98, RZ, R98 ;  /* 0x00000062ff62723e */ /* 0x000fe200000000ff */
[----:B------:R-:W-:Y:S01]  /*8a30*/  @P1 STG.E.U16 desc[UR36][R10.64+0x12], R95 ;  /* 0x0000125f0a001986 */ /* 0x000fe2000c101524 */
[C---:B------:R-:W-:Y:S01]  /*8a40*/  ISETP.GT.AND P1, PT, R0.reuse, 0x11, P3 ;  /* 0x000000110000780c */ /* 0x040fe20001f24270 */
[-C--:B------:R-:W-:Y:S01]  /*8a50*/  FMUL R107, R107, R154.reuse ;  /* 0x0000009a6b6b7220 */ /* 0x080fe20000400000 */
[----:B------:R-:W-:Y:S01]  /*8a60*/  F2FP.F16.F32.PACK_AB R99, RZ, R99 ;  /* 0x00000063ff63723e */ /* 0x000fe200000000ff */
        /* <DEDUP_REMOVED lines=61> */
[----:B------:R-:W-:Y:S01]  /*8e40*/  ISETP.GT.AND P4, PT, R0, 0x31, P3 ;  /* 0x000000310000780c */ /* 0x000fe20001f84270 */
[-C--:B------:R-:W-:Y:S01]  /*8e50*/  FMUL R125, R125, R154.reuse ;  /* 0x0000009a7d7d7220 */ /* 0x080fe20000400000 */
[----:B------:R-:W-:Y:S01]  /*8e60*/  F2FP.F16.F32.PACK_AB R117, RZ, R117 ;  /* 0x00000075ff75723e */ /* 0x000fe200000000ff */
[----:B------:R-:W-:Y:S01]  /*8e70*/  FMUL R126, R126, R154 ;  /* 0x0000009a7e7e7220 */ /* 0x000fe20000400000 */
[----:B------:R-:W-:Y:S01]  /*8e80*/  F2FP.F16.F32.PACK_AB R118, RZ, R118 ;  /* 0x00000076ff76723e */ /* 0x000fe200000000ff */
[-C--:B------:R-:W-:Y:S01]  /*8e90*/  FMUL R127, R127, R154.reuse ;  /* 0x0000009a7f7f7220 */ /* 0x080fe20000400000 */
[----:B------:R-:W-:Y:S01]  /*8ea0*/  F2FP.F16.F32.PACK_AB R119, RZ, R119 ;  /* 0x00000077ff77723e */ /* 0x000fe200000000ff */
        /* <DEDUP_REMOVED lines=62> */
[----:B------:R-:W-:Y:S01]  /*9290*/  FMUL R145, R145, R154 ;  /* 0x0000009a91917220 */ /* 0x000fe20000400000 */
[----:B------:R-:W-:Y:S01]  /*92a0*/  F2FP.F16.F32.PACK_AB R137, RZ, R137 ;  /* 0x00000089ff89723e */ /* 0x000fe200000000ff */
[----:B------:R-:W-:Y:S01]  /*92b0*/  IMAD.SHL.U32 R21, R4, 0x100, RZ ;  /* 0x0000010004157824 */ /* 0x000fe200078e00ff */
[----:B------:R-:W-:Y:S01]  /*92c0*/  F2FP.F16.F32.PACK_AB R138, RZ, R138 ;  /* 0x0000008aff8a723e */ /* 0x000fe200000000ff */
[-C--:B------:R-:W-:Y:S01]  /*92d0*/  FMUL R146, R146, R154.reuse ;  /* 0x0000009a92927220 */ /* 0x080fe20000400000 */
[----:B------:R-:W-:Y:S01]  /*92e0*/  F2FP.F16.F32.PACK_AB R139, RZ, R139 ;  /* 0x0000008bff8b723e */ /* 0x000fe200000000ff */
[----:B------:R-:W-:Y:S01]  /*92f0*/  @P1 STG.E.U16 desc[UR36][R8.64+0x90], R124 ;  /* 0x0000907c08001986 */ /* 0x000fe2000c101524 */
[C---:B------:R-:W-:Y:S01]  /*9300*/  ISETP.GT.AND P1, PT, R0.reuse, 0x50, P3 ;  /* 0x000000500000780c */ /* 0x040fe20001f24270 */
[----:B------:R-:W-:Y:S01]  /*9310*/  FMUL R147, R147, R154 ;  /* 0x0000009a93937220 */ /* 0x000fe20000400000 */
[----:B------:R-:W-:Y:S01]  /*9320*/  F2FP.F16.F32.PACK_AB R140, RZ, R140 ;  /* 0x0000008cff8c723e */ /* 0x000fe200000000ff */
[----:B------:R-:W-:Y:S01]  /*9330*/  @P2 STG.E.U16 desc[UR36][R8.64+0x92], R125 ;  /* 0x0000927d08002986 */ /* 0x000fe2000c101524 */
[----:B------:R-:W-:Y:S01]  /*9340*/  ISETP.GT.AND P2, PT, R0, 0x51, P3 ;  /* 0x000000510000780c */ /* 0x000fe20001f44270 */
        /* <DEDUP_REMOVED lines=17> */
[----:B------:R-:W-:Y:S01]  /*9460*/  SHF.L.U64.HI R15, R4, 0x8, R5 ;  /* 0x00000008040f7819 */ /* 0x000fe20000010205 */
[----:B------:R-:W-:Y:S01]  /*9470*/  @P5 STG.E.U16 desc[UR36][R10.64+0xa0], R130 ;  /* 0x0000a0820a005986 */ /* 0x000fe2000c101524 */
[----:B------:R-:W-:Y:S01]  /*9480*/  ISETP.GT.AND P5, PT, R0, 0x58, P0 ;  /* 0x000000580000780c */ /* 0x000fe200007a4270 */
        /* <DEDUP_REMOVED lines=26> */
[-C--:B------:R-:W-:Y:S01]  /*9630*/  FMUL R32, R32, R154.reuse ;  /* 0x0000009a20207220 */ /* 0x080fe20000400000 */
[----:B------:R-:W-:Y:S01]  /*9640*/  F2FP.F16.F32.PACK_AB R25, RZ, R25 ;  /* 0x00000019ff19723e */ /* 0x000fe200000000ff */
[----:B------:R-:W-:Y:S01]  /*9650*/  FMUL R33, R33, R154 ;  /* 0x0000009a21217220 */ /* 0x000fe20000400000 */
        /* <DEDUP_REMOVED lines=27> */
[----:B------:R-:W-:Y:S01]  /*9810*/  FMUL R41, R41, R154 ;  /* 0x0000009a29297220 */ /* 0x000fe20000400000 */
        /* <DEDUP_REMOVED lines=9> */
[----:B------:R-:W-:Y:S01]  /*98b0*/  @P1 IMAD.MOV.U32 R4, RZ, RZ, R8 ;  /* 0x000000ffff041224 */ /* 0x000fe200078e0008 */
[----:B------:R-:W-:Y:S01]  /*98c0*/  F2FP.F16.F32.PACK_AB R37, RZ, R37 ;  /* 0x00000025ff25723e */ /* 0x000fe200000000ff */
[----:B------:R-:W-:Y:S01]  /*98d0*/  @P1 IMAD.MOV.U32 R5, RZ, RZ, R9 ;  /* 0x000000ffff051224 */ /* 0x000fe200078e0009 */
[----:B------:R-:W-:Y:S01]  /*98e0*/  F2FP.F16.F32.PACK_AB R38, RZ, R38 ;  /* 0x00000026ff26723e */ /* 0x000fe200000000ff */
[-C--:B------:R-:W-:Y:S01]  /*98f0*/  FMUL R44, R44, R154.reuse ;  /* 0x0000009a2c2c7220 */ /* 0x080fe20000400000 */
[----:B------:R-:W-:Y:S01]  /*9900*/  F2FP.F16.F32.PACK_AB R39, RZ, R39 ;  /* 0x00000027ff27723e */ /* 0x000fe200000000ff */
[----:B------:R-:W-:Y:S01]  /*9910*/  FMUL R45, R45, R154 ;  /* 0x0000009a2d2d7220 */ /* 0x000fe20000400000 */
[----:B------:R0:W-:Y:S01]  /*9920*/  @P1 STG.E.U16 desc[UR36][R4.64+0xe2], R145 ;  /* 0x0000e29104001986 */ /* 0x0001e2000c101524 */
[----:B------:R-:W-:Y:S01]  /*9930*/  IADD3 R12, P1, P2, R7, R8, R21 ;  /* 0x00000008070c7210 */ /* 0x000fe20007a3e015 */
[----:B------:R-:W-:Y:S01]  /*9940*/  FMUL R46, R46, R154 ;  /* 0x0000009a2e2e7220 */ /* 0x000fe20000400000 */
[----:B------:R-:W-:Y:S01]  /*9950*/  F2FP.F16.F32.PACK_AB R40, RZ, R40 ;  /* 0x00000028ff28723e */ /* 0x000fe200000000ff */
[-C--:B------:R-:W-:Y:S01]  /*9960*/  FMUL R47, R47, R154.reuse ;  /* 0x0000009a2f2f7220 */ /* 0x080fe20000400000 */
[----:B------:R-:W-:Y:S01]  /*9970*/  IADD3.X R13, R6, R9, R15, P1, P2 ;  /* 0x00000009060d7210 */ /* 0x000fe20000fe440f */
[-C--:B------:R-:W-:Y:S01]  /*9980*/  FMUL R48, R48, R154.reuse ;  /* 0x0000009a30307220 */ /* 0x080fe20000400000 */
[----:B------:R-:W-:Y:S01]  /*9990*/  ISETP.GT.AND P1, PT, R3, 0x80, PT ;  /* 0x000000800300780c */ /* 0x000fe20003f24270 */
[-C--:B------:R-:W-:Y:S01]  /*99a0*/  FMUL R49, R49, R154.reuse ;  /* 0x0000009a31317220 */ /* 0x080fe20000400000 */
[----:B------:R-:W-:Y:S01]  /*99b0*/  ISETP.GT.AND P2, PT, R3, 0x88, PT ;  /* 0x000000880300780c */ /* 0x000fe20003f44270 */
[----:B------:R-:W-:Y:S01]  /*99c0*/  FMUL R50, R50, R154 ;  /* 0x0000009a32327220 */ /* 0x000fe20000400000 */
[----:B------:R-:W-:Y:S01]  /*99d0*/  F2FP.F16.F32.PACK_AB R41, RZ, R41 ;  /* 0x00000029ff29723e */ /* 0x000fe200000000ff */
[----:B0-----:R-:W-:Y:S01]  /*99e0*/  @P5 IMAD.MOV.U32 R4, RZ, RZ, R10 ;  /* 0x000000ffff045224 */ /* 0x001fe200078e000a */
[----:B------:R-:W-:Y:S01]  /*99f0*/  F2FP.F16.F32.PACK_AB R42, RZ, R42 ;  /* 0x0000002aff2a723e */ /* 0x000fe200000000ff */
[----:B------:R-:W-:Y:S01]  /*9a00*/  @P5 IMAD.MOV.U32 R5, RZ, RZ, R11 ;  /* 0x000000ffff055224 */ /* 0x000fe200078e000b */
[----:B------:R-:W-:Y:S01]  /*9a10*/  F2FP.F16.F32.PACK_AB R43, RZ, R43 ;  /* 0x0000002bff2b723e */ /* 0x000fe200000000ff */
[----:B------:R-:W-:Y:S01]  /*9a20*/  FMUL R51, R51, R154 ;  /* 0x0000009a33337220 */ /* 0x000fe20000400000 */
[----:B------:R-:W-:Y:S01]  /*9a30*/  F2FP.F16.F32.PACK_AB R44, RZ, R44 ;  /* 0x0000002cff2c723e */ /* 0x000fe200000000ff */
[-C--:B------:R-:W-:Y:S01]  /*9a40*/  FMUL R52, R52, R154.reuse ;  /* 0x0000009a34347220 */ /* 0x080fe20000400000 */
[----:B------:R0:W-:Y:S01]  /*9a50*/  @P5 STG.E.U16 desc[UR36][R4.64+0xe0], R146 ;  /* 0x0000e09204005986 */ /* 0x0001e2000c101524 */
[C---:B------:R-:W-:Y:S01]  /*9a60*/  ISETP.GT.AND P5, PT, R0.reuse, 0x78, P3 ;  /* 0x000000780000780c */ /* 0x040fe20001fa4270 */
[-C--:B------:R-:W-:Y:S01]  /*9a70*/  FMUL R53, R53, R154.reuse ;  /* 0x0000009a35357220 */ /* 0x080fe20000400000 */
[C---:B------:R-:W-:Y:S01]  /*9a80*/  ISETP.GT.AND P3, PT, R0.reuse, 0x79, P3 ;  /* 0x000000790000780c */ /* 0x040fe20001f64270 */
[----:B------:R-:W-:Y:S01]  /*9a90*/  @P4 STG.E.U16 desc[UR36][R10.64+0xe2], R147 ;  /* 0x0000e2930a004986 */ /* 0x000fe2000c101524 */
[----:B------:R-:W-:Y:S01]  /*9aa0*/  ISETP.GT.AND P4, PT, R0, 0x78, P0 ;  /* 0x000000780000780c */ /* 0x000fe20000784270 */
[-C--:B------:R-:W-:Y:S01]  /*9ab0*/  FMUL R54, R54, R154.reuse ;  /* 0x0000009a36367220 */ /* 0x080fe20000400000 */
[----:B------:R-:W-:Y:S01]  /*9ac0*/  ISETP.GT.AND P0, PT, R0, 0x79, P0 ;  /* 0x000000790000780c */ /* 0x000fe20000704270 */
[-C--:B------:R-:W-:Y:S01]  /*9ad0*/  FMUL R55, R55, R154.reuse ;  /* 0x0000009a37377220 */ /* 0x080fe20000400000 */
[----:B------:R-:W-:Y:S01]  /*9ae0*/  F2FP.F16.F32.PACK_AB R45, RZ, R45 ;  /* 0x0000002dff2d723e */ /* 0x000fe200000000ff */
[----:B------:R-:W-:Y:S01]  /*9af0*/  FMUL R56, R56, R154 ;  /* 0x0000009a38387220 */ /* 0x000fe20000400000 */
[----:B------:R-:W-:Y:S01]  /*9b00*/  F2FP.F16.F32.PACK_AB R46, RZ, R46 ;  /* 0x0000002eff2e723e */ /* 0x000fe200000000ff */
[----:B------:R-:W-:Y:S01]  /*9b10*/  FMUL R57, R57, R154 ;  /* 0x0000009a39397220 */ /* 0x000fe20000400000 */
[----:B------:R-:W-:Y:S01]  /*9b20*/  F2FP.F16.F32.PACK_AB R47, RZ, R47 ;  /* 0x0000002fff2f723e */ /* 0x000fe200000000ff */
[----:B------:R-:W-:Y:S01]  /*9b30*/  @P5 STG.E.U16 desc[UR36][R8.64+0xf0], R148 ;  /* 0x0000f09408005986 */ /* 0x000fe2000c101524 */
[----:B0-----:R-:W-:Y:S01]  /*9b40*/  IADD3 R4, P5, R21, R8, RZ ;  /* 0x0000000815047210 */ /* 0x001fe20007fbe0ff */
[----:B------:R-:W-:Y:S01]  /*9b50*/  FMUL R58, R58, R154 ;  /* 0x0000009a3a3a7220 */ /* 0x000fe20000400000 */
[----:B------:R-:W-:Y:S01]  /*9b60*/  F2FP.F16.F32.PACK_AB R48, RZ, R48 ;  /* 0x00000030ff30723e */ /* 0x000fe200000000ff */
[----:B------:R0:W-:Y:S01]  /*9b70*/  @P3 STG.E.U16 desc[UR36][R8.64+0xf2], R149 ;  /* 0x0000f29508003986 */ /* 0x0001e2000c101524 */
[C---:B------:R-:W-:Y:S01]  /*9b80*/  ISETP.GT.AND P3, PT, R0.reuse, RZ, P1 ;  /* 0x000000ff0000720c */ /* 0x040fe20000f64270 */
[----:B------:R-:W-:Y:S01]  /*9b90*/  IMAD.X R5, R15, 0x1, R9, P5 ;  /* 0x000000010f057824 */ /* 0x000fe200028e0609 */
[C---:B------:R-:W-:Y:S01]  /*9ba0*/  ISETP.GT.AND P5, PT, R0.reuse, RZ, P2 ;  /* 0x000000ff0000720c */ /* 0x040fe200017a4270 */
        /* <DEDUP_REMOVED lines=10> */
[----:B------:R-:W-:Y:S01]  /*9c50*/  @P3 STG.E.U16 desc[UR36][R4.64], R24 ;  /* 0x0000001804003986 */ /* 0x000fe2000c101524 */
[C---:B0-----:R-:W-:Y:S01]  /*9c60*/  IADD3 R8, P3, R7.reuse, R4, RZ ;  /* 0x0000000407087210 */ /* 0x041fe20007f7e0ff */
[----:B------:R-:W-:Y:S01]  /*9c70*/  FMUL R62, R62, R154 ;  /* 0x0000009a3e3e7220 */ /* 0x000fe20000400000 */
[----:B------:R-:W-:Y:S01]  /*9c80*/  F2FP.F16.F32.PACK_AB R52, RZ, R52 ;  /* 0x00000034ff34723e */ /* 0x000fe200000000ff */
[----:B------:R-:W-:Y:S01]  /*9c90*/  @P4 STG.E.U16 desc[UR36][R4.64+0x2], R25 ;  /* 0x0000021904004986 */ /* 0x000fe2000c101524 */
[----:B------:R-:W-:Y:S01]  /*9ca0*/  IADD3 R14, P4, R7, R4, RZ ;  /* 0x00000004070e7210 */ /* 0x000fe20007f9e0ff */
[----:B------:R-:W-:Y:S01]  /*9cb0*/  IMAD.X R9, R6, 0x1, R5, P3 ;  /* 0x0000000106097824 */ /* 0x000fe200018e0605 */
[----:B------:R-:W-:Y:S01]  /*9cc0*/  ISETP.GT.AND P3, PT, R0, 0x9, P2 ;  /* 0x000000090000780c */ /* 0x000fe20001764270 */
[-C--:B------:R-:W-:Y:S01]  /*9cd0*/  FMUL R63, R63, R154.reuse ;  /* 0x0000009a3f3f7220 */ /* 0x080fe20000400000 */
[----:B------:R-:W-:Y:S01]  /*9ce0*/  IADD3.X R15, R6, R5, RZ, P4, !PT ;  /* 0x00000005060f7210 */ /* 0x000fe200027fe4ff */
[-C--:B------:R-:W-:Y:S01]  /*9cf0*/  FMUL R64, R64, R154.reuse ;  /* 0x0000009a40407220 */ /* 0x080fe20000400000 */
        /* <DEDUP_REMOVED lines=31> */
[----:B------:R-:W-:Y:S01]  /*9ef0*/  FMUL R73, R73, R154 ;  /* 0x0000009a49497220 */ /* 0x000fe20000400000 */
[----:B------:R-:W-:Y:S01]  /*9f00*/  F2FP.F16.F32.PACK_AB R61, RZ, R61 ;  /* 0x0000003dff3d723e */ /* 0x000fe200000000ff */
[----:B------:R-:W-:Y:S01]  /*9f10*/  @P5 STG.E.U16 desc[UR36][R4.64+0x22], R33 ;  /* 0x0000222104005986 */ /* 0x000fe2000c101524 */
[----:B------:R-:W-:Y:S01]  /*9f20*/  ISETP.GT.AND P5, PT, R0, 0x19, P1 ;  /* 0x000000190000780c */ /* 0x000fe20000fa4270 */
[--C-:B------:R-:W-:Y:S01]  /*9f30*/  @P0 IMAD.MOV.U32 R6, RZ, RZ, R12.reuse ;  /* 0x000000ffff060224 */ /* 0x100fe200078e000c */
[----:B------:R-:W-:Y:S01]  /*9f40*/  F2FP.F16.F32.PACK_AB R62, RZ, R62 ;  /* 0x0000003eff3e723e */ /* 0x000fe200000000ff */
[--C-:B------:R-:W-:Y:S01]  /*9f50*/  @P0 IMAD.MOV.U32 R7, RZ, RZ, R13.reuse ;  /* 0x000000ffff070224 */ /* 0x100fe200078e000d */
[----:B------:R-:W-:Y:S01]  /*9f60*/  F2FP.F16.F32.PACK_AB R63, RZ, R63 ;  /* 0x0000003fff3f723e */ /* 0x000fe200000000ff */
[----:B------:R-:W-:Y:S01]  /*9f70*/  FMUL R74, R74, R154 ;  /* 0x0000009a4a4a7220 */ /* 0x000fe20000400000 */
[----:B------:R-:W-:Y:S01]  /*9f80*/  F2FP.F16.F32.PACK_AB R64, RZ, R64 ;  /* 0x00000040ff40723e */ /* 0x000fe200000000ff */
[-C--:B------:R-:W-:Y:S01]  /*9f90*/  FMUL R75, R75, R154.reuse ;  /* 0x0000009a4b4b7220 */ /* 0x080fe20000400000 */
[----:B------:R0:W-:Y:S01]  /*9fa0*/  @P0 STG.E.U16 desc[UR36][R6.64+0x20], R34 ;  /* 0x0000202206000986 */ /* 0x0001e2000c101524 */
        /* <DEDUP_REMOVED lines=9> */
[----:B------:R-:W-:Y:S01]  /*a040*/  FMUL R80, R80, R154 ;  /* 0x0000009a50507220 */ /* 0x000fe20000400000 */
[----:B------:R-:W-:Y:S01]  /*a050*/  F2FP.F16.F32.PACK_AB R69, RZ, R69 ;  /* 0x00000045ff45723e */ /* 0x000fe200000000ff */
[--C-:B0-----:R-:W-:Y:S01]  /*a060*/  @P3 IMAD.MOV.U32 R6, RZ, RZ, R12.reuse ;  /* 0x000000ffff063224 */ /* 0x101fe200078e000c */
        /* <DEDUP_REMOVED lines=18> */
[----:B0-----:R-:W-:Y:S01]  /*a190*/  @P0 IMAD.MOV.U32 R6, RZ, RZ, R12 ;  /* 0x000000ffff060224 */ /* 0x001fe200078e000c */
[----:B------:R-:W-:Y:S01]  /*a1a0*/  @P0 MOV R7, R13 ;  /* 0x0000000d00070202 */ /* 0x000fe20000000f00 */
[----:B------:R-:W-:Y:S01]  /*a1b0*/  FMUL R86, R86, R154 ;  /* 0x0000009a56567220 */ /* 0x000fe20000400000 */
[----:B------:R-:W-:Y:S01]  /*a1c0*/  F2FP.F16.F32.PACK_AB R76, RZ, R76 ;  /* 0x0000004cff4c723e */ /* 0x000fe200000000ff */
[----:B------:R-:W-:Y:S01]  /*a1d0*/  FMUL R87, R87, R154 ;  /* 0x0000009a57577220 */ /* 0x000fe20000400000 */
[----:B------:R-:W-:Y:S01]  /*a1e0*/  F2FP.F16.F32.PACK_AB R77, RZ, R77 ;  /* 0x0000004dff4d723e */ /* 0x000fe200000000ff */
[----:B------:R0:W-:Y:S01]  /*a1f0*/  @P0 STG.E.U16 desc[UR36][R6.64+0x30], R38 ;  /* 0x0000302606000986 */ /* 0x0001e2000c101524 */
[----:B------:R-:W-:-:S02]  /*a200*/  ISETP.GT.AND P0, PT, R0, 0x20, P2 ;  /* 0x000000200000780c */ /* 0x000fc40001704270 */
[----:B------:R-:W-:Y:S02]  /*a210*/  F2FP.F16.F32.PACK_AB R78, RZ, R78 ;  /* 0x0000004eff4e723e */ /* 0x000fe400000000ff */
[----:B------:R-:W-:Y:S02]  /*a220*/  F2FP.F16.F32.PACK_AB R79, RZ, R79 ;  /* 0x0000004fff4f723e */ /* 0x000fe400000000ff */
[----:B------:R-:W-:Y:S02]  /*a230*/  F2FP.F16.F32.PACK_AB R80, RZ, R80 ;  /* 0x00000050ff50723e */ /* 0x000fe400000000ff */
[----:B------:R-:W-:Y:S02]  /*a240*/  F2FP.F16.F32.PACK_AB R81, RZ, R81 ;  /* 0x00000051ff51723e */ /* 0x000fe400000000ff */
[----:B------:R-:W-:Y:S01]  /*a250*/  F2FP.F16.F32.PACK_AB R82, RZ, R82 ;  /* 0x00000052ff52723e */ /* 0x000fe200000000ff */
[----:B0-----:R-:W-:Y:S01]  /*a260*/  @P3 IMAD.MOV.U32 R6, RZ, RZ, R12 ;  /* 0x000000ffff063224 */ /* 0x001fe200078e000c */
[----:B------:R-:W-:Y:S01]  /*a270*/  F2FP.F16.F32.PACK_AB R83, RZ, R83 ;  /* 0x00000053ff53723e */ /* 0x000fe200000000ff */
[----:B------:R-:W-:Y:S01]  /*a280*/  @P3 IMAD.MOV.U32 R7, RZ, RZ, R13 ;  /* 0x000000ffff073224 */ /* 0x000fe200078e000d */
[----:B------:R-:W-:-:S02]  /*a290*/  F2FP.F16.F32.PACK_AB R84, RZ, R84 ;  /* 0x00000054ff54723e */ /* 0x000fc400000000ff */
[----:B------:R-:W-:Y:S02]  /*a2a0*/  F2FP.F16.F32.PACK_AB R85, RZ, R85 ;  /* 0x00000055ff55723e */ /* 0x000fe400000000ff */
[----:B------:R0:W-:Y:S01]  /*a2b0*/  @P3 STG.E.U16 desc[UR36][R6.64+0x32], R39 ;  /* 0x0000322706003986 */ /* 0x0001e2000c101524 */
[C---:B------:R-:W-:Y:S02]  /*a2c0*/  ISETP.GT.AND P3, PT, R0.reuse, 0x21, P2 ;  /* 0x000000210000780c */ /* 0x040fe40001764270 */
[----:B------:R-:W-:Y:S01]  /*a2d0*/  F2FP.F16.F32.PACK_AB R86, RZ, R86 ;  /* 0x00000056ff56723e */ /* 0x000fe200000000ff */
[----:B------:R-:W-:Y:S01]  /*a2e0*/  @P4 STG.E.U16 desc[UR36][R4.64+0x40], R40 ;  /* 0x0000402804004986 */ /* 0x000fe2000c101524 */
[C---:B------:R-:W-:Y:S02]  /*a2f0*/  ISETP.GT.AND P4, PT, R0.reuse, 0x28, P1 ;  /* 0x000000280000780c */ /* 0x040fe40000f84270 */
[----:B------:R-:W-:Y:S01]  /*a300*/  F2FP.F16.F32.PACK_AB R87, RZ, R87 ;  /* 0x00000057ff57723e */ /* 0x000fe200000000ff */
[----:B------:R-:W-:Y:S01]  /*a310*/  @P5 STG.E.U16 desc[UR36][R4.64+0x42], R41 ;  /* 0x0000422904005986 */ /* 0x000fe2000c101524 */
[----:B------:R-:W-:Y:S01]  /*a320*/  ISETP.GT.AND P5, PT, R0, 0x29, P1 ;  /* 0x000000290000780c */ /* 0x000fe20000fa4270 */
[----:B0-----:R-:W-:-:S02]  /*a330*/  @P0 IMAD.MOV.U32 R6, RZ, RZ, R12 ;  /* 0x000000ffff060224 */ /* 0x001fc400078e000c */
[----:B------:R-:W-:-:S05]  /*a340*/  @P0 IMAD.MOV.U32 R7, RZ, RZ, R13 ;  /* 0x000000ffff070224 */ /* 0x000fca00078e000d */
[----:B------:R0:W-:Y:S01]  /*a350*/  @P0 STG.E.U16 desc[UR36][R6.64+0x40], R42 ;  /* 0x0000402a06000986 */ /* 0x0001e2000c101524 */
[----:B------:R-:W-:Y:S01]  /*a360*/  ISETP.GT.AND P0, PT, R0, 0x28, P2 ;  /* 0x000000280000780c */ /* 0x000fe20001704270 */
[----:B0-----:R-:W-:Y:S02]  /*a370*/  @P3 IMAD.MOV.U32 R6, RZ, RZ, R12 ;  /* 0x000000ffff063224 */ /* 0x001fe400078e000c */
[----:B------:R-:W-:-:S05]  /*a380*/  @P3 IMAD.MOV.U32 R7, RZ, RZ, R13 ;  /* 0x000000ffff073224 */ /* 0x000fca00078e000d */
[----:B------:R0:W-:Y:S01]  /*a390*/  @P3 STG.E.U16 desc[UR36][R6.64+0x42], R43 ;  /* 0x0000422b06003986 */ /* 0x0001e2000c101524 */
[----:B------:R-:W-:-:S03]  /*a3a0*/  ISETP.GT.AND P3, PT, R0, 0x29, P2 ;  /* 0x000000290000780c */ /* 0x000fc60001764270 */
[----:B------:R-:W-:Y:S01]  /*a3b0*/  @P4 STG.E.U16 desc[UR36][R4.64+0x50], R44 ;  /* 0x0000502c04004986 */ /* 0x000fe2000c101524 */
[----:B------:R-:W-:-:S03]  /*a3c0*/  ISETP.GT.AND P4, PT, R0, 0x30, P1 ;  /* 0x000000300000780c */ /* 0x000fc60000f84270 */
[----:B------:R-:W-:Y:S01]  /*a3d0*/  @P5 STG.E.U16 desc[UR36][R4.64+0x52], R45 ;  /* 0x0000522d04005986 */ /* 0x000fe2000c101524 */
[----:B------:R-:W-:Y:S02]  /*a3e0*/  ISETP.GT.AND P5, PT, R0, 0x31, P1 ;  /* 0x000000310000780c */ /* 0x000fe40000fa4270 */
[----:B0-----:R-:W-:Y:S01]  /*a3f0*/  @P0 MOV R6, R12 ;  /* 0x0000000c00060202 */ /* 0x001fe20000000f00 */
        /* <DEDUP_REMOVED lines=10> */
[----:B------:R-:W-:Y:S01]  /*a4a0*/  ISETP.GT.AND P5, PT, R0, 0x39, P1 ;  /* 0x000000390000780c */ /* 0x000fe20000fa4270 */
[----:B0-----:R-:W-:Y:S02]  /*a4b0*/  @P0 IMAD.MOV.U32 R6, RZ, RZ, R12 ;  /* 0x000000ffff060224 */ /* 0x001fe400078e000c */
[----:B------:R-:W-:-:S05]  /*a4c0*/  @P0 IMAD.MOV.U32 R7, RZ, RZ, R13 ;  /* 0x000000ffff070224 */ /* 0x000fca00078e000d */
[----:B------:R0:W-:Y:S01]  /*a4d0*/  @P0 STG.E.U16 desc[UR36][R6.64+0x60], R50 ;  /* 0x0000603206000986 */ /* 0x0001e2000c101524 */
[----:B------:R-:W-:Y:S01]  /*a4e0*/  ISETP.GT.AND P0, PT, R0, 0x38, P2 ;  /* 0x000000380000780c */ /* 0x000fe20001704270 */
[----:B0-----:R-:W-:Y:S01]  /*a4f0*/  @P3 IMAD.MOV.U32 R6, RZ, RZ, R12 ;  /* 0x000000ffff063224 */ /* 0x001fe200078e000c */
[----:B------:R-:W-:-:S05]  /*a500*/  @P3 MOV R7, R13 ;  /* 0x0000000d00073202 */ /* 0x000fca0000000f00 */
        /* <DEDUP_REMOVED lines=21> */
[----:B------:R-:W-:Y:S02]  /*a660*/  ISETP.GT.AND P0, PT, R0, 0x48, P2 ;  /* 0x000000480000780c */ /* 0x000fe40001704270 */
[----:B0-----:R-:W-:Y:S01]  /*a670*/  @P3 MOV R6, R12 ;  /* 0x0000000c00063202 */ /* 0x001fe20000000f00 */
        /* <DEDUP_REMOVED lines=19> */
[----:B0-----:R-:W-:Y:S01]  /*a7b0*/  @P0 IMAD.MOV.U32 R6, RZ, RZ, R12 ;  /* 0x000000ffff060224 */ /* 0x001fe200078e000c */
[----:B------:R-:W-:-:S05]  /*a7c0*/  @P0 MOV R7, R13 ;  /* 0x0000000d00070202 */ /* 0x000fca0000000f00 */
        /* <DEDUP_REMOVED lines=41> */
[C---:B------:R-:W-:Y:S02]  /*aa60*/  ISETP.GT.AND P3, PT, R0.reuse, 0x78, P1 ;  /* 0x000000780000780c */ /* 0x040fe40000f64270 */
[C---:B------:R-:W-:Y:S01]  /*aa70*/  ISETP.GT.AND P1, PT, R0.reuse, 0x79, P1 ;  /* 0x000000790000780c */ /* 0x040fe20000f24270 */
[----:B------:R-:W-:Y:S01]  /*aa80*/  @P4 STG.E.U16 desc[UR36][R4.64+0xe0], R80 ;  /* 0x0000e05004004986 */ /* 0x000fe2000c101524 */
[----:B------:R-:W-:-:S03]  /*aa90*/  ISETP.GT.AND P4, PT, R0, 0x71, P2 ;  /* 0x000000710000780c */ /* 0x000fc60001784270 */
[----:B------:R-:W-:Y:S01]  /*aaa0*/  @P5 STG.E.U16 desc[UR36][R4.64+0xe2], R81 ;  /* 0x0000e25104005986 */ /* 0x000fe2000c101524 */
[C---:B------:R-:W-:Y:S02]  /*aab0*/  ISETP.GT.AND P5, PT, R0.reuse, 0x78, P2 ;  /* 0x000000780000780c */ /* 0x040fe400017a4270 */
[----:B------:R-:W-:Y:S01]  /*aac0*/  ISETP.GT.AND P2, PT, R0, 0x79, P2 ;  /* 0x000000790000780c */ /* 0x000fe20001744270 */
[----:B0-----:R-:W-:Y:S02]  /*aad0*/  @P0 IMAD.MOV.U32 R6, RZ, RZ, R12 ;  /* 0x000000ffff060224 */ /* 0x001fe400078e000c */
[----:B------:R-:W-:-:S05]  /*aae0*/  @P0 IMAD.MOV.U32 R7, RZ, RZ, R13 ;  /* 0x000000ffff070224 */ /* 0x000fca00078e000d */
[----:B------:R0:W-:Y:S02]  /*aaf0*/  @P0 STG.E.U16 desc[UR36][R6.64+0xe0], R82 ;  /* 0x0000e05206000986 */ /* 0x0001e4000c101524 */
[----:B0-----:R-:W-:Y:S02]  /*ab00*/  @P4 IMAD.MOV.U32 R6, RZ, RZ, R12 ;  /* 0x000000ffff064224 */ /* 0x001fe400078e000c */
[----:B------:R-:W-:-:S05]  /*ab10*/  @P4 IMAD.MOV.U32 R7, RZ, RZ, R13 ;  /* 0x000000ffff074224 */ /* 0x000fca00078e000d */
[----:B------:R-:W-:Y:S04]  /*ab20*/  @P4 STG.E.U16 desc[UR36][R6.64+0xe2], R83 ;  /* 0x0000e25306004986 */ /* 0x000fe8000c101524 */
[----:B------:R-:W-:Y:S04]  /*ab30*/  @P3 STG.E.U16 desc[UR36][R4.64+0xf0], R84 ;  /* 0x0000f05404003986 */ /* 0x000fe8000c101524 */
[----:B------:R0:W-:Y:S02]  /*ab40*/  @P1 STG.E.U16 desc[UR36][R4.64+0xf2], R85 ;  /* 0x0000f25504001986 */ /* 0x0001e4000c101524 */
[----:B0-----:R-:W-:-:S02]  /*ab50*/  @P5 IMAD.MOV.U32 R4, RZ, RZ, R12 ;  /* 0x000000ffff045224 */ /* 0x001fc400078e000c */
[----:B------:R-:W-:-:S05]  /*ab60*/  @P5 IMAD.MOV.U32 R5, RZ, RZ, R13 ;  /* 0x000000ffff055224 */ /* 0x000fca00078e000d */
[----:B------:R0:W-:Y:S04]  /*ab70*/  @P5 STG.E.U16 desc[UR36][R4.64+0xf0], R86 ;  /* 0x0000f05604005986 */ /* 0x0001e8000c101524 */
[----:B------:R0:W-:Y:S02]  /*ab80*/  @P2 STG.E.U16 desc[UR36][R12.64+0xf2], R87 ;  /* 0x0000f2570c002986 */ /* 0x0001e4000c101524 */
.L_x_280:
[----:B------:R-:W-:Y:S05]  /*ab90*/  BSYNC B0 ;  /* 0x0000000000007941 */ /* 0x000fea0003800000 */
.L_x_28:
[----:B------:R-:W-:Y:S01]  /*aba0*/  ULDC UR4, c[0x0][0xc] ;  /* 0x0000030000047ab9 */ /* 0x000fe20000000800 */
[----:B------:R-:W-:Y:S01]  /*abb0*/  ULDC UR5, c[0x0][0x10] ;  /* 0x0000040000057ab9 */ /* 0x000fe20000000800 */
[----:B0-----:R-:W0:Y:S01]  /*abc0*/  LDC R3, c[0x0][0x14] ;  /* 0x00000500ff037b82 */ /* 0x001e220000000800 */
[----:B------:R-:W-:Y:S01]  /*abd0*/  UIMAD.WIDE.U32 UR4, UR4, UR5, URZ ;  /* 0x00000005040472a5 */ /* 0x000fe2000f8e003f */
[----:B------:R-:W-:Y:S01]  /*abe0*/  PRMT R0, RZ, 0x7610, R0 ;  /* 0x00007610ff007816 */ /* 0x000fe20000000000 */
[----:B------:R-:W-:Y:S02]  /*abf0*/  IMAD.MOV.U32 R153, RZ, RZ, -0x1 ;  /* 0xffffffffff997424 */ /* 0x000fe400078e00ff */
[----:B------:R-:W-:Y:S02]  /*ac00*/  IMAD.MOV.U32 R23, RZ, RZ, -0x1 ;  /* 0xffffffffff177424 */ /* 0x000fe400078e00ff */
[----:B0-----:R-:W-:-:S04]  /*ac10*/  IMAD.WIDE.U32 R16, R3, UR4, R16 ;  /* 0x0000000403107c25 */ /* 0x001fc8000f8e0010 */
[----:B------:R-:W-:Y:S01]  /*ac20*/  IMAD R3, R3, UR5, RZ ;  /* 0x0000000503037c24 */ /* 0x000fe2000f8e02ff */
[----:B------:R-:W-:Y:S02]  /*ac30*/  ULDC.64 UR4, c[0x0][0x650] ;  /* 0x0001940000047ab9 */ /* 0x000fe40000000a00 */
[----:B------:R-:W-:Y:S02]  /*ac40*/  ISETP.GE.U32.AND P0, PT, R16, UR4, PT ;  /* 0x0000000410007c0c */ /* 0x000fe4000bf06070 */
[----:B------:R-:W-:-:S04]  /*ac50*/  IADD3 R17, R17, R3, RZ ;  /* 0x0000000311117210 */ /* 0x000fc80007ffe0ff */
[----:B------:R-:W-:-:S13]  /*ac60*/  ISETP.GE.U32.AND.EX P0, PT, R17, UR5, PT, P0 ;  /* 0x0000000511007c0c */ /* 0x000fda000bf06100 */
[----:B------:R-:W-:Y:S05]  /*ac70*/  @P0 BRA `(.L_x_281) ;  /* 0x0000000400640947 */ /* 0x000fea0003800000 */
[----:B------:R-:W0:Y:S01]  /*ac80*/  S2R R12, SR_CTAID.X ;  /* 0x00000000000c7919 */ /* 0x000e220000002500 */
[----:B-12---:R-:W1:Y:S01]  /*ac90*/  LDC.64 R10, c[0x0][0x628] ;  /* 0x00018a00ff0a7b82 */ /* 0x006e620000000a00 */
[----:B------:R-:W-:Y:S01]  /*aca0*/  ULDC UR4, c[0x0][0x150] ;  /* 0x0000540000047ab9 */ /* 0x000fe20000000800 */
[----:B------:R-:W-:Y:S01]  /*acb0*/  IMAD.MOV.U32 R8, RZ, RZ, R16 ;  /* 0x000000ffff087224 */ /* 0x000fe200078e0010 */
[----:B------:R-:W2:Y:S01]  /*acc0*/  S2R R24, SR_CTAID.Y ;  /* 0x0000000000187919 */ /* 0x000ea20000002600 */
[----:B------:R-:W-:-:S04]  /*acd0*/  IMAD.MOV.U32 R9, RZ, RZ, R17 ;  /* 0x000000ffff097224 */ /* 0x000fc800078e0011 */
[----:B------:R-:W2:Y:S08]  /*ace0*/  LDC R21, c[0x0][0x144] ;  /* 0x00005100ff157b82 */ /* 0x000eb00000000800 */
[----:B------:R-:W2:Y:S08]  /*acf0*/  LDC R0, c[0x0][0x630] ;  /* 0x00018c00ff007b82 */ /* 0x000eb00000000800 */
[----:B------:R-:W2:Y:S01]  /*ad00*/  LDC.64 R14, c[0x0][0x620] ;  /* 0x00018800ff0e7b82 */ /* 0x000ea20000000a00 */
[----:B-1----:R-:W-:-:S04]  /*ad10*/  ISETP.NE.U32.AND P0, PT, R10, RZ, PT ;  /* 0x000000ff0a00720c */ /* 0x002fc80003f05070 */
[----:B------:R-:W-:Y:S02]  /*ad20*/  ISETP.NE.AND.EX P0, PT, R11, RZ, PT, P0 ;  /* 0x000000ff0b00720c */ /* 0x000fe40003f05300 */
[----:B0-----:R-:W-:-:S05]  /*ad30*/  I2FP.F32.U32 R3, R12 ;  /* 0x0000000c00037245 */ /* 0x001fca0000201000 */
[----:B------:R-:W-:-:S04]  /*ad40*/  FMUL R3, R3, UR4 ;  /* 0x0000000403037c20 */ /* 0x000fc80008400000 */
[----:B------:R0:W1:Y:S02]  /*ad50*/  F2I.U32.TRUNC.NTZ R20, R3 ;  /* 0x0000000300147305 */ /* 0x000064000020f000 */
[----:B------:R-:W-:Y:S05]  /*ad60*/  @!P0 BRA `(.L_x_282) ;  /* 0x0000000000288947 */ /* 0x000fea0003800000 */
[----:B0-----:R-:W0:Y:S02]  /*ad70*/  LDC R3, c[0x0][0x634] ;  /* 0x00018d00ff037b82 */ /* 0x001e240000000800 */
[----:B0-----:R-:W-:-:S05]  /*ad80*/  IADD3 R3, P0, R16, R3, RZ ;  /* 0x0000000310037210 */ /* 0x001fca0007f1e0ff */
[----:B------:R-:W-:-:S04]  /*ad90*/  IMAD.X R13, RZ, RZ, R17, P0 ;  /* 0x000000ffff0d7224 */ /* 0x000fc800000e0611 */
[----:B------:R-:W-:-:S04]  /*ada0*/  IMAD.WIDE.U32 R4, R13, R10, RZ ;  /* 0x0000000a0d047225 */ /* 0x000fc800078e00ff */
[----:B------:R-:W-:-:S04]  /*adb0*/  IMAD.WIDE.U32 R6, P0, R3, R11, R4 ;  /* 0x0000000b03067225 */ /* 0x000fc80007800004 */
[----:B------:R-:W-:Y:S01]  /*adc0*/  IMAD.WIDE.U32 R4, R3, R10, RZ ;  /* 0x0000000a03047225 */ /* 0x000fe200078e00ff */
[----:B------:R-:W-:-:S03]  /*add0*/  MOV R8, R7 ;  /* 0x0000000700087202 */ /* 0x000fc60000000f00 */
[----:B------:R-:W-:Y:S01]  /*ade0*/  IMAD.X R9, RZ, RZ, RZ, P0 ;  /* 0x000000ffff097224 */ /* 0x000fe200000e06ff */
[----:B------:R-:W-:-:S05]  /*adf0*/  IADD3 RZ, P0, R5, R6, RZ ;  /* 0x0000000605ff7210 */ /* 0x000fca0007f1e0ff */
[----:B------:R-:W-:-:S08]  /*ae00*/  IMAD.WIDE.U32.X R8, R13, R11, R8, P0 ;  /* 0x0000000b0d087225 */ /* 0x000fd000000e0408 */
.L_x_282:
[----:B------:R-:W3:Y:S01]  /*ae10*/  LDC.64 R28, c[0x0][0x640] ;  /* 0x00019000ff1c7b82 */ /* 0x000ee20000000a00 */
[-CC-:B--2---:R-:W-:Y:S01]  /*ae20*/  SHF.R.U64 R23, R8, R0.reuse, R9.reuse ;  /* 0x0000000008177219 */ /* 0x184fe20000001209 */
[----:B-1----:R-:W-:Y:S01]  /*ae30*/  IMAD.MOV R20, RZ, RZ, -R20 ;  /* 0x000000ffff147224 */ /* 0x002fe200078e0a14 */
[----:B------:R-:W-:Y:S01]  /*ae40*/  SHF.R.U32.HI R0, RZ, R0, R9 ;  /* 0x00000000ff007219 */ /* 0x000fe20000011609 */
[----:B------:R-:W-:Y:S01]  /*ae50*/  ULDC UR4, c[0x0][0x154] ;  /* 0x0000550000047ab9 */ /* 0x000fe20000000800 */
[----:B0-----:R-:W-:Y:S01]  /*ae60*/  IADD3 R3, P0, RZ, -R23, RZ ;  /* 0x80000017ff037210 */ /* 0x001fe20007f1e0ff */
[----:B------:R-:W-:Y:S02]  /*ae70*/  IMAD R21, R21, R20, R12 ;  /* 0x0000001415157224 */ /* 0x000fe400078e020c */
[----:B------:R-:W0:Y:S01]  /*ae80*/  LDC R6, c[0x0][0x618] ;  /* 0x00018600ff067b82 */ /* 0x000e220000000800 */
[----:B------:R-:W-:Y:S02]  /*ae90*/  IMAD.MOV.U32 R7, RZ, RZ, 0x1 ;  /* 0x00000001ff077424 */ /* 0x000fe400078e00ff */
[----:B------:R-:W-:-:S04]  /*aea0*/  IMAD.X R5, RZ, RZ, ~R0, P0 ;  /* 0x000000ffff057224 */ /* 0x000fc800000e0e00 */
[-C--:B------:R-:W-:Y:S01]  /*aeb0*/  IMAD R0, R5, R14.reuse, RZ ;  /* 0x0000000e05007224 */ /* 0x080fe200078e02ff */
[----:B------:R-:W1:Y:S01]  /*aec0*/  LDC R8, c[0x0][0x608] ;  /* 0x00018200ff087b82 */ /* 0x000e620000000800 */
[----:B------:R-:W-:-:S04]  /*aed0*/  IMAD.WIDE.U32 R4, R3, R14, R16 ;  /* 0x0000000e03047225 */ /* 0x000fc800078e0010 */
[----:B------:R-:W-:Y:S01]  /*aee0*/  IMAD R3, R3, R15, R0 ;  /* 0x0000000f03037224 */ /* 0x000fe200078e0200 */
[----:B------:R-:W-:Y:S02]  /*aef0*/  I2FP.F32.U32 R0, R24 ;  /* 0x0000001800007245 */ /* 0x000fe40000201000 */
[----:B------:R-:W2:Y:S01]  /*af00*/  LDC R26, c[0x0][0x658] ;  /* 0x00019600ff1a7b82 */ /* 0x000ea20000000800 */
[----:B------:R-:W-:Y:S01]  /*af10*/  IMAD.IADD R3, R5, 0x1, R3 ;  /* 0x0000000105037824 */ /* 0x000fe200078e0203 */
[----:B---3--:R-:W-:Y:S01]  /*af20*/  ISETP.NE.U32.AND P0, PT, R28, RZ, PT ;  /* 0x000000ff1c00720c */ /* 0x008fe20003f05070 */
[----:B------:R-:W-:Y:S01]  /*af30*/  FMUL R0, R0, UR4 ;  /* 0x0000000400007c20 */ /* 0x000fe20008400000 */
[----:B------:R-:W-:Y:S02]  /*af40*/  IMAD.MOV.U32 R5, RZ, RZ, -0x1 ;  /* 0xffffffffff057424 */ /* 0x000fe400078e00ff */
[----:B------:R-:W-:Y:S01]  /*af50*/  ISETP.NE.AND.EX P0, PT, R29, RZ, PT, P0 ;  /* 0x000000ff1d00720c */ /* 0x000fe20003f05300 */
[----:B------:R3:W2:Y:S01]  /*af60*/  F2I.U32.TRUNC.NTZ R13, R0 ;  /* 0x00000000000d7305 */ /* 0x0006a2000020f000 */
[----:B------:R-:W3:Y:S01]  /*af70*/  LDC R15, c[0x0][0x148] ;  /* 0x00005200ff0f7b82 */ /* 0x000ee20000000800 */
[----:B0-----:R-:W-:-:S02]  /*af80*/  SHF.R.U64 R12, R4, R6, R3 ;  /* 0x00000006040c7219 */ /* 0x001fc40000001203 */
[----:B------:R-:W-:-:S05]  /*af90*/  SHF.R.U32.HI R3, RZ, R6, R3 ;  /* 0x00000006ff037219 */ /* 0x000fca0000011603 */
[----:B------:R-:W0:Y:S01]  /*afa0*/  LDC R20, c[0x0][0x600] ;  /* 0x00018000ff147b82 */ /* 0x000e220000000800 */
[-CC-:B-1----:R-:W-:Y:S02]  /*afb0*/  SHF.R.U64 R10, R12, R8.reuse, R3.reuse ;  /* 0x000000080c0a7219 */ /* 0x182fe40000001203 */
[----:B------:R-:W-:-:S05]  /*afc0*/  SHF.R.U32.HI R3, RZ, R8, R3 ;  /* 0x00000008ff037219 */ /* 0x000fca0000011603 */
[----:B------:R-:W1:Y:S01]  /*afd0*/  LDC R27, c[0x0][0x648] ;  /* 0x00019200ff1b7b82 */ /* 0x000e620000000800 */
[-C--:B--2---:R-:W-:Y:S02]  /*afe0*/  SHF.L.U32 R4, R5, R26.reuse, RZ ;  /* 0x0000001a05047219 */ /* 0x084fe400000006ff */
[--C-:B------:R-:W-:Y:S02]  /*aff0*/  SHF.R.U64 R14, R10, R26, R3.reuse ;  /* 0x0000001a0a0e7219 */ /* 0x100fe40000001203 */
[----:B------:R-:W-:Y:S02]  /*b000*/  LOP3.LUT R25, RZ, R4, RZ, 0x33, !PT ;  /* 0x00000004ff197212 */ /* 0x000fe400078e33ff */
[-C--:B------:R-:W-:Y:S01]  /*b010*/  SHF.R.U32.HI R5, RZ, R26.reuse, R3 ;  /* 0x0000001aff057219 */ /* 0x080fe20000011603 */
[----:B------:R-:W2:Y:S01]  /*b020*/  LDC R30, c[0x0][0x638] ;  /* 0x00018e00ff1e7b82 */ /* 0x000ea20000000800 */
[----:B------:R-:W-:Y:S01]  /*b030*/  SHF.L.U32 R152, R7, R26, RZ ;  /* 0x0000001a07987219 */ /* 0x000fe200000006ff */
[----:B------:R-:W-:-:S06]  /*b040*/  IMAD.MOV.U32 R4, RZ, RZ, R14 ;  /* 0x000000ffff047224 */ /* 0x000fcc00078e000e */
[----:B------:R-:W0:Y:S01]  /*b050*/  LDC R31, c[0x0][0x610] ;  /* 0x00018400ff1f7b82 */ /* 0x000e220000000800 */
[----:B------:R-:W-:Y:S05]  /*b060*/  @!P0 BRA `(.L_x_283) ;  /* 0x0000000000288947 */ /* 0x000fea0003800000 */
[----:B------:R-:W4:Y:S02]  /*b070*/  LDC R3, c[0x0][0x64c] ;  /* 0x00019300ff037b82 */ /* 0x000f240000000800 */
[----:B----4-:R-:W-:-:S04]  /*b080*/  IADD3 R3, P0, R14, R3, RZ ;  /* 0x000000030e037210 */ /* 0x010fc80007f1e0ff */
        /* <DEDUP_REMOVED lines=8> */
.L_x_283:
[----:B------:R-:W-:Y:S01]  /*b110*/  ISETP.NE.AND P0, PT, R2, 0x1, PT ;  /* 0x000000010200780c */ /* 0x000fe20003f05270 */
[----:B0-----:R-:W-:Y:S01]  /*b120*/  VIADD R7, R20, 0xffffffff ;  /* 0xffffffff14077836 */ /* 0x001fe20000000000 */
[----:B-1-3--:R-:W-:Y:S01]  /*b130*/  SHF.R.U64 R0, R4, R27, R5 ;  /* 0x0000001b04007219 */ /* 0x00afe20000001205 */
[----:B------:R-:W-:Y:S01]  /*b140*/  IMAD.MOV R13, RZ, RZ, -R13 ;  /* 0x000000ffff0d7224 */ /* 0x000fe200078e0a0d */
[----:B------:R-:W-:Y:S01]  /*b150*/  LOP3.LUT R5, R10, R25, RZ, 0xc0, !PT ;  /* 0x000000190a057212 */ /* 0x000fe200078ec0ff */
[----:B------:R-:W-:Y:S02]  /*b160*/  IMAD.MOV.U32 R4, RZ, RZ, 0x1 ;  /* 0x00000001ff047424 */ /* 0x000fe400078e00ff */
[----:B------:R-:W-:Y:S02]  /*b170*/  IMAD.MOV R3, RZ, RZ, -R0 ;  /* 0x000000ffff037224 */ /* 0x000fe400078e0a00 */
[----:B------:R-:W-:Y:S01]  /*b180*/  IMAD R152, R152, R0, R5 ;  /* 0x0000000098987224 */ /* 0x000fe200078e0205 */
[----:B------:R-:W-:Y:S01]  /*b190*/  LOP3.LUT R5, R12, R7, RZ, 0xc0, !PT ;  /* 0x000000070c057212 */ /* 0x000fe200078ec0ff */
[----:B--2---:R-:W-:-:S02]  /*b1a0*/  IMAD R0, R3, R30, R14 ;  /* 0x0000001e03007224 */ /* 0x004fc400078e020e */
[----:B------:R-:W-:Y:S02]  /*b1b0*/  @P0 IMAD R21, R15, R13, R24 ;  /* 0x0000000d0f150224 */ /* 0x000fe400078e0218 */
[----:B------:R-:W-:Y:S01]  /*b1c0*/  IMAD R3, R0, R20, R5 ;  /* 0x0000001400037224 */ /* 0x000fe200078e0205 */
[----:B------:R-:W-:Y:S01]  /*b1d0*/  PRMT R0, R4, 0x7610, R0 ;  /* 0x0000761004007816 */ /* 0x000fe20000000000 */
[----:B------:R-:W-:-:S05]  /*b1e0*/  IMAD R152, R152, R31, R21 ;  /* 0x0000001f98987224 */ /* 0x000fca00078e0215 */
[----:B------:R-:W-:Y:S02]  /*b1f0*/  SEL R153, R3, R152, !P0 ;  /* 0x0000009803997207 */ /* 0x000fe40004000000 */
[----:B------:R-:W-:-:S07]  /*b200*/  SEL R152, R152, R3, !P0 ;  /* 0x0000000398987207 */ /* 0x000fce0004000000 */
.L_x_281:
[----:B------:R-:W-:-:S13]  /*b210*/  LOP3.LUT P0, RZ, R0, 0xff, RZ, 0xc0, !PT ;  /* 0x000000ff00ff7812 */ /* 0x000fda000780c0ff */
[----:B------:R-:W-:Y:S05]  /*b220*/  @P0 BRA `(.L_x_284) ;  /* 0xffffff5c00500947 */ /* 0x000fea000383ffff */
[----:B------:R-:W-:Y:S05]  /*b230*/  EXIT ;  /* 0x000000000000794d */ /* 0x000fea0003800000 */
.L_x_3:
[----:B0-----:R-:W-:Y:S01]  /*b240*/  ULDC.64 UR4, c[0x0][0x650] ;  /* 0x0001940000047ab9 */ /* 0x001fe20000000a00 */
[----:B------:R-:W-:Y:S01]  /*b250*/  PRMT R6, RZ, 0x7610, R6 ;  /* 0x00007610ff067816 */ /* 0x000fe20000000006 */
[----:B------:R-:W-:Y:S01]  /*b260*/  IMAD.MOV.U32 R9, RZ, RZ, -0x1 ;  /* 0xffffffffff097424 */ /* 0x000fe200078e00ff */
[----:B------:R-:W-:Y:S01]  /*b270*/  ISETP.GE.U32.AND P0, PT, R16, UR4, PT ;  /* 0x0000000410007c0c */ /* 0x000fe2000bf06070 */
[----:B------:R-:W-:Y:S01]  /*b280*/  IMAD.MOV.U32 R8, RZ, RZ, -0x1 ;  /* 0xffffffffff087424 */ /* 0x000fe200078e00ff */
[----:B------:R-:W-:Y:S02]  /*b290*/  MOV R7, 0xffffffff ;  /* 0xffffffff00077802 */ /* 0x000fe40000000f00 */
        /* <DEDUP_REMOVED lines=20> */
.L_x_286:
[--C-:B------:R-:W-:Y:S01]  /*b3e0*/  SHF.R.U64 R12, R10, R14, R11.reuse ;  /* 0x0000000e0a0c7219 */ /* 0x100fe2000000120b */
[----:B------:R-:W0:Y:S01]  /*b3f0*/  LDC R22, c[0x0][0x618] ;  /* 0x00018600ff167b82 */ /* 0x000e220000000800 */
[----:B------:R-:W-:Y:S01]  /*b400*/  I2FP.F32.U32 R6, R4 ;  /* 0x0000000400067245 */ /* 0x000fe20000201000 */
[----:B------:R-:W-:Y:S01]  /*b410*/  ULDC UR4, c[0x0][0x150] ;  /* 0x0000540000047ab9 */ /* 0x000fe20000000800 */
[----:B------:R-:W-:Y:S02]  /*b420*/  SHF.R.U32.HI R5, RZ, R14, R11 ;  /* 0x0000000eff057219 */ /* 0x000fe4000001160b */
[----:B------:R-:W-:Y:S01]  /*b430*/  IADD3 R9, P0, RZ, -R12, RZ ;  /* 0x8000000cff097210 */ /* 0x000fe20007f1e0ff */
[----:B------:R-:W-:Y:S01]  /*b440*/  FMUL R11, R6, UR4 ;  /* 0x00000004060b7c20 */ /* 0x000fe20008400000 */
[----:B------:R-:W-:Y:S01]  /*b450*/  ULDC UR4, c[0x0][0x154] ;  /* 0x0000550000047ab9 */ /* 0x000fe20000000800 */
[----:B------:R-:W1:Y:S02]  /*b460*/  LDC.64 R24, c[0x0][0x640] ;  /* 0x00019000ff187b82 */ /* 0x000e640000000a00 */
[----:B------:R-:W-:-:S02]  /*b470*/  IMAD.X R5, RZ, RZ, ~R5, P0 ;  /* 0x000000ffff057224 */ /* 0x000fc400000e0e05 */
[----:B------:R-:W2:Y:S01]  /*b480*/  F2I.U32.TRUNC.NTZ R11, R11 ;  /* 0x0000000b000b7305 */ /* 0x000ea2000020f000 */
[----:B------:R-:W-:-:S03]  /*b490*/  IMAD.WIDE.U32 R6, R9, R20, R16 ;  /* 0x0000001409067225 */ /* 0x000fc600078e0010 */
[----:B------:R-:W3:Y:S01]  /*b4a0*/  LDC R13, c[0x0][0x144] ;  /* 0x00005100ff0d7b82 */ /* 0x000ee20000000800 */
[----:B------:R-:W-:-:S04]  /*b4b0*/  IMAD R8, R5, R20, RZ ;  /* 0x0000001405087224 */ /* 0x000fc800078e02ff */
[----:B------:R-:W-:Y:S02]  /*b4c0*/  IMAD R5, R9, R21, R8 ;  /* 0x0000001509057224 */ /* 0x000fe400078e0208 */
[----:B------:R-:W-:Y:S01]  /*b4d0*/  IMAD.MOV.U32 R8, RZ, RZ, -0x1 ;  /* 0xffffffffff087424 */ /* 0x000fe200078e00ff */
[----:B------:R-:W4:Y:S01]  /*b4e0*/  LDC R14, c[0x0][0x608] ;  /* 0x00018200ff0e7b82 */ /* 0x000f220000000800 */
[----:B------:R-:W-:Y:S01]  /*b4f0*/  IMAD.IADD R5, R7, 0x1, R5 ;  /* 0x0000000107057824 */ /* 0x000fe200078e0205 */
[----:B------:R-:W-:-:S04]  /*b500*/  I2FP.F32.U32 R7, R3 ;  /* 0x0000000300077245 */ /* 0x000fc80000201000 */
[-C--:B0-----:R-:W-:Y:S01]  /*b510*/  SHF.R.U64 R10, R6, R22.reuse, R5 ;  /* 0x00000016060a7219 */ /* 0x081fe20000001205 */
[----:B--2---:R-:W-:Y:S01]  /*b520*/  IMAD.MOV R6, RZ, RZ, -R11 ;  /* 0x000000ffff067224 */ /* 0x004fe200078e0a0b */
[----:B------:R-:W0:Y:S01]  /*b530*/  LDC R9, c[0x0][0x658] ;  /* 0x00019600ff097b82 */ /* 0x000e220000000800 */
[----:B-1----:R-:W-:Y:S01]  /*b540*/  ISETP.NE.U32.AND P0, PT, R24, RZ, PT ;  /* 0x000000ff1800720c */ /* 0x002fe20003f05070 */
[----:B------:R-:W-:Y:S01]  /*b550*/  FMUL R7, R7, UR4 ;  /* 0x0000000407077c20 */ /* 0x000fe20008400000 */
[----:B------:R-:W-:Y:S02]  /*b560*/  SHF.R.U32.HI R5, RZ, R22, R5 ;  /* 0x00000016ff057219 */ /* 0x000fe40000011605 */
[----:B------:R-:W-:-:S03]  /*b570*/  ISETP.NE.AND.EX P0, PT, R25, RZ, PT, P0 ;  /* 0x000000ff1900720c */ /* 0x000fc60003f05300 */
[----:B------:R-:W1:Y:S01]  /*b580*/  LDC R20, c[0x0][0x148] ;  /* 0x00005200ff147b82 */ /* 0x000e620000000800 */
[----:B---3--:R-:W-:Y:S02]  /*b590*/  IMAD R23, R13, R6, R4 ;  /* 0x000000060d177224 */ /* 0x008fe400078e0204 */
[----:B------:R-:W-:-:S05]  /*b5a0*/  IMAD.MOV.U32 R6, RZ, RZ, 0x1 ;  /* 0x00000001ff067424 */ /* 0x000fca00078e00ff */
[----:B------:R-:W2:Y:S01]  /*b5b0*/  LDC R21, c[0x0][0x600] ;  /* 0x00018000ff157b82 */ /* 0x000ea20000000800 */
[-CC-:B----4-:R-:W-:Y:S02]  /*b5c0*/  SHF.R.U64 R13, R10, R14.reuse, R5.reuse ;  /* 0x0000000e0a0d7219 */ /* 0x190fe40000001205 */
[----:B------:R-:W-:Y:S02]  /*b5d0*/  SHF.R.U32.HI R4, RZ, R14, R5 ;  /* 0x0000000eff047219 */ /* 0x000fe40000011605 */
[----:B------:R3:W4:Y:S03]  /*b5e0*/  F2I.U32.TRUNC.NTZ R14, R7 ;  /* 0x00000007000e7305 */ /* 0x000726000020f000 */
[----:B------:R-:W1:Y:S01]  /*b5f0*/  LDC R26, c[0x0][0x648] ;  /* 0x00019200ff1a7b82 */ /* 0x000e620000000800 */
[-C--:B0-----:R-:W-:Y:S02]  /*b600*/  SHF.R.U64 R15, R13, R9.reuse, R4 ;  /* 0x000000090d0f7219 */ /* 0x081fe40000001204 */
[----:B------:R-:W-:-:S02]  /*b610*/  SHF.L.U32 R8, R8, R9, RZ ;  /* 0x0000000908087219 */ /* 0x000fc400000006ff */
[-C--:B------:R-:W-:Y:S01]  /*b620*/  SHF.R.U32.HI R5, RZ, R9.reuse, R4 ;  /* 0x00000009ff057219 */ /* 0x080fe20000011604 */
[----:B------:R-:W-:Y:S01]  /*b630*/  IMAD.MOV.U32 R4, RZ, RZ, R15 ;  /* 0x000000ffff047224 */ /* 0x000fe200078e000f */
[----:B------:R-:W-:Y:S01]  /*b640*/  SHF.L.U32 R22, R6, R9, RZ ;  /* 0x0000000906167219 */ /* 0x000fe200000006ff */
[----:B------:R-:W0:Y:S01]  /*b650*/  LDC R27, c[0x0][0x638] ;  /* 0x00018e00ff1b7b82 */ /* 0x000e220000000800 */
[----:B------:R-:W-:-:S07]  /*b660*/  LOP3.LUT R28, RZ, R8, RZ, 0x33, !PT ;  /* 0x00000008ff1c7212 */ /* 0x000fce00078e33ff */
        /* <DEDUP_REMOVED lines=12> */
.L_x_287:
[----:B------:R-:W-:Y:S01]  /*b730*/  ISETP.NE.AND P0, PT, R2, 0x1, PT ;  /* 0x000000010200780c */ /* 0x000fe20003f05270 */
[----:B--2---:R-:W-:Y:S01]  /*b740*/  VIADD R7, R21, 0xffffffff ;  /* 0xffffffff15077836 */ /* 0x004fe20000000000 */
[----:B-1----:R-:W-:Y:S01]  /*b750*/  SHF.R.U64 R5, R4, R26, R5 ;  /* 0x0000001a04057219 */ /* 0x002fe20000001205 */
[----:B------:R-:W-:Y:S01]  /*b760*/  IMAD.MOV R14, RZ, RZ, -R14 ;  /* 0x000000ffff0e7224 */ /* 0x000fe200078e0a0e */
[----:B------:R-:W-:Y:S02]  /*b770*/  LOP3.LUT R4, R13, R28, RZ, 0xc0, !PT ;  /* 0x0000001c0d047212 */ /* 0x000fe400078ec0ff */
[----:B------:R-:W-:Y:S01]  /*b780*/  LOP3.LUT R10, R10, R7, RZ, 0xc0, !PT ;  /* 0x000000070a0a7212 */ /* 0x000fe200078ec0ff */
[----:B------:R-:W-:Y:S01]  /*b790*/  IMAD.MOV R6, RZ, RZ, -R5 ;  /* 0x000000ffff067224 */ /* 0x000fe200078e0a05 */
[----:B------:R-:W-:Y:S01]  /*b7a0*/  MOV R8, R12 ;  /* 0x0000000c00087202 */ /* 0x000fe20000000f00 */
[----:B------:R-:W-:-:S04]  /*b7b0*/  IMAD R4, R22, R5, R4 ;  /* 0x0000000516047224 */ /* 0x000fc800078e0204 */
[----:B------:R-:W-:Y:S02]  /*b7c0*/  @P0 IMAD R23, R20, R14, R3 ;  /* 0x0000000e14170224 */ /* 0x000fe400078e0203 */
[----:B0-----:R-:W-:Y:S02]  /*b7d0*/  IMAD R3, R6, R27, R15 ;  /* 0x0000001b06037224 */ /* 0x001fe400078e020f */
[----:B------:R-:W-:Y:S02]  /*b7e0*/  IMAD R7, R4, R29, R23 ;  /* 0x0000001d04077224 */ /* 0x000fe400078e0217 */
[----:B------:R-:W-:Y:S02]  /*b7f0*/  IMAD R4, R3, R21, R10 ;  /* 0x0000001503047224 */ /* 0x000fe400078e020a */
[----:B------:R-:W-:-:S03]  /*b800*/  IMAD.MOV.U32 R6, RZ, RZ, 0x1 ;  /* 0x00000001ff067424 */ /* 0x000fc600078e00ff */
[----:B------:R-:W-:Y:S02]  /*b810*/  SEL R9, R4, R7, !P0 ;  /* 0x0000000704097207 */ /* 0x000fe40004000000 */
[----:B------:R-:W-:-:S07]  /*b820*/  SEL R7, R7, R4, !P0 ;  /* 0x0000000407077207 */ /* 0x000fce0004000000 */
.L_x_285:
[----:B------:R-:W-:-:S08]  /*b830*/  NOP ;  /* 0x0000000000007918 */ /* 0x000fd00000000000 */
[----:B------:R-:W0:-:S00]  /*b840*/  USETMAXREG.DEALLOC.CTAPOOL 0x28 ;  /* 0x00000028000079c8 */ /* 0x000e0000080e0500 */
[----:B0-----:R-:W-:-:S13]  /*b850*/  ISETP.NE.AND P0, PT, R0, RZ, PT ;  /* 0x000000ff0000720c */ /* 0x001fda0003f05270 */
[----:B------:R-:W-:Y:S05]  /*b860*/  @P0 EXIT ;  /* 0x000000000000094d */ /* 0x000fea0003800000 */
[----:B------:R-:W-:Y:S01]  /*b870*/  LOP3.LUT P0, RZ, R6, 0xff, RZ, 0xc0, !PT ;  /* 0x000000ff06ff7812 */ /* 0x000fe2000780c0ff */
[----:B------:R-:W-:Y:S02]  /*b880*/  IMAD.MOV.U32 R0, RZ, RZ, 0x1 ;  /* 0x00000001ff007424 */ /* 0x000fe400078e00ff */
[----:B------:R-:W-:-:S10]  /*b890*/  IMAD.MOV.U32 R12, RZ, RZ, RZ ;  /* 0x000000ffff0c7224 */ /* 0x000fd400078e00ff */
[----:B------:R-:W-:Y:S05]  /*b8a0*/  @!P0 BRA `(.L_x_288) ;  /* 0x0000000c00608947 */ /* 0x000fea0003800000 */
[----:B------:R-:W0:Y:S01]  /*b8b0*/  LDC R0, c[0x0][0x28c] ;  /* 0x0000a300ff007b82 */ /* 0x000e220000000800 */
[----:B------:R-:W-:Y:S01]  /*b8c0*/  ULDC UR5, c[0x0][0x658] ;  /* 0x0001960000057ab9 */ /* 0x000fe20000000800 */
[----:B------:R-:W-:Y:S01]  /*b8d0*/  UMOV UR7, 0xffffffff ;  /* 0xffffffff00077882 */ /* 0x000fe20000000000 */
[----:B------:R-:W-:Y:S01]  /*b8e0*/  ULDC UR6, c[0x0][0xc] ;  /* 0x0000030000067ab9 */ /* 0x000fe20000000800 */
[----:B------:R-:W-:Y:S01]  /*b8f0*/  USHF.L.U32 UR9, UR7, UR5, URZ ;  /* 0x0000000507097299 */ /* 0x000fe2000800063f */
[C---:B------:R-:W-:Y:S01]  /*b900*/  LOP3.LUT P2, RZ, R18.reuse, 0x7f, RZ, 0xc0, !PT ;  /* 0x0000007f12ff7812 */ /* 0x040fe2000784c0ff */
[----:B------:R-:W-:Y:S01]  /*b910*/  UMOV UR8, 0x1 ;  /* 0x0000000100087882 */ /* 0x000fe20000000000 */
[----:B------:R-:W-:Y:S01]  /*b920*/  ULDC UR7, c[0x0][0x10] ;  /* 0x0000040000077ab9 */ /* 0x000fe20000000800 */
[----:B------:R-:W-:Y:S01]  /*b930*/  LOP3.LUT P0, RZ, R18, 0x1f, RZ, 0xc0, !PT ;  /* 0x0000001f12ff7812 */ /* 0x000fe2000780c0ff */
[----:B------:R-:W-:Y:S01]  /*b940*/  UIMAD.WIDE.U32 UR6, UR6, UR7, URZ ;  /* 0x00000007060672a5 */ /* 0x000fe2000f8e003f */
[----:B------:R-:W-:Y:S01]  /*b950*/  BSSY B0, `(.L_x_288) ;  /* 0x00000cd000007945 */ /* 0x000fe20003800000 */
[----:B------:R-:W-:Y:S01]  /*b960*/  USHF.L.U32 UR5, UR8, UR5, URZ ;  /* 0x0000000508057299 */ /* 0x000fe2000800063f */
[----:B------:R-:W-:Y:S01]  /*b970*/  IMAD.MOV.U32 R13, RZ, RZ, 0x1 ;  /* 0x00000001ff0d7424 */ /* 0x000fe200078e00ff */
[----:B------:R-:W-:Y:S01]  /*b980*/  LOP3.LUT R11, R19, 0x2, RZ, 0xfc, !PT ;  /* 0x00000002130b7812 */ /* 0x000fe200078efcff */
[----:B------:R-:W-:Y:S01]  /*b990*/  ULDC UR8, c[0x0][0x14] ;  /* 0x0000050000087ab9 */ /* 0x000fe20000000800 */
[----:B------:R-:W-:Y:S01]  /*b9a0*/  PLOP3.LUT P0, PT, P0, P2, PT, 0x8a, 0x0 ;  /* 0x000000000000781c */ /* 0x000fe20000705172 */
[----:B------:R-:W-:Y:S01]  /*b9b0*/  UIMAD.WIDE.U32 UR30, UR6, UR8, URZ ;  /* 0x00000008061e72a5 */ /* 0x000fe2000f8e003f */
[----:B------:R-:W-:Y:S01]  /*b9c0*/  IMAD.MOV.U32 R12, RZ, RZ, RZ ;  /* 0x000000ffff0c7224 */ /* 0x000fe200078e00ff */
[----:B------:R-:W-:Y:S01]  /*b9d0*/  UIMAD UR7, UR7, UR8, URZ ;  /* 0x00000008070772a4 */ /* 0x000fe2000f8e023f */
[----:B------:R-:W-:Y:S01]  /*b9e0*/  ULDC UR4, c[0x0][0x600] ;  /* 0x0001800000047ab9 */ /* 0x000fe20000000800 */
[----:B------:R-:W-:-:S02]  /*b9f0*/  ULOP3.LUT UR6, URZ, UR9, URZ, 0x33, !UPT ;  /* 0x000000093f067292 */ /* 0x000fc4000f8e333f */
[----:B------:R-:W-:Y:S01]  /*ba00*/  UIADD3 UR4, UR4, -0x1, URZ ;  /* 0xffffffff04047890 */ /* 0x000fe2000fffe03f */
[----:B0-----:R-:W-:Y:S01]  /*ba10*/  VIADD R0, R0, 0x7f ;  /* 0x0000007f00007836 */ /* 0x001fe20000000000 */
[----:B------:R-:W-:Y:S01]  /*ba20*/  UIADD3 UR7, UR31, UR7, URZ ;  /* 0x000000071f077290 */ /* 0x000fe2000fffe03f */
[----:B------:R-:W-:-:S03]  /*ba30*/  ULDC.64 UR38, c[0x0][0x198] ;  /* 0x0000660000267ab9 */ /* 0x000fc60000000a00 */
[----:B------:R-:W-:-:S04]  /*ba40*/  SHF.R.S32.HI R3, RZ, 0x1f, R0 ;  /* 0x0000001fff037819 */ /* 0x000fc80000011400 */
[----:B------:R-:W-:Y:S01]  /*ba50*/  LEA.HI R3, R3, R0, RZ, 0x7 ;  /* 0x0000000003037211 */ /* 0x000fe200078f38ff */
[----:B------:R-:W-:-:S03]  /*ba60*/  IMAD.MOV.U32 R0, RZ, RZ, 0x1 ;  /* 0x00000001ff007424 */ /* 0x000fc600078e00ff */
[----:B------:R-:W-:-:S04]  /*ba70*/  SHF.R.S32.HI R3, RZ, 0x7, R3 ;  /* 0x00000007ff037819 */ /* 0x000fc80000011403 */
[----:B------:R-:W-:-:S07]  /*ba80*/  IADD3 R10, R3, 0x1, RZ ;  /* 0x00000001030a7810 */ /* 0x000fce0007ffe0ff */
.L_x_300:
[----:B------:R-:W-:-:S03]  /*ba90*/  UMOV UR8, 0xffffffff ;  /* 0xffffffff00087882 */ /* 0x000fc60000000000 */
[----:B------:R-:W-:Y:S05]  /*baa0*/  BRA.DIV UR8, `(.L_x_289) ;  /* 0x0000001208147947 */ /* 0x000fea000b800000 */
[----:B------:R-:W-:-:S13]  /*bab0*/  ELECT P6, URZ, PT ;  /* 0x00000000003f782f */ /* 0x000fda00038c0000 */
.L_x_313:
[----:B------:R-:W0:Y:S01]  /*bac0*/  LDC R4, c[0x0][0x28c] ;  /* 0x0000a300ff047b82 */ /* 0x000e220000000800 */
[----:B------:R-:W-:Y:S01]  /*bad0*/  BSSY B1, `(.L_x_290) ;  /* 0x0000043000017945 */ /* 0x000fe20003800000 */
[----:B0-----:R-:W-:-:S13]  /*bae0*/  ISETP.LT.OR P6, PT, R4, 0x1, !P6 ;  /* 0x000000010400780c */ /* 0x001fda00077c1670 */
[----:B------:R-:W-:Y:S05]  /*baf0*/  @P6 BRA `(.L_x_291) ;  /* 0x0000000400006947 */ /* 0x000fea0003800000 */
[----:B------:R-:W-:Y:S02]  /*bb00*/  IMAD.SHL.U32 R15, R7, 0x100, RZ ;  /* 0x00000100070f7824 */ /* 0x000fe400078e00ff */
[----:B------:R-:W-:Y:S02]  /*bb10*/  IMAD.SHL.U32 R18, R9, 0x80, RZ ;  /* 0x0000008009127824 */ /* 0x000fe400078e00ff */
[----:B------:R-:W-:Y:S02]  /*bb20*/  IMAD.MOV.U32 R20, RZ, RZ, RZ ;  /* 0x000000ffff147224 */ /* 0x000fe400078e00ff */
[----:B------:R-:W-:Y:S02]  /*bb30*/  IMAD.MOV.U32 R4, RZ, RZ, R10 ;  /* 0x000000ffff047224 */ /* 0x000fe400078e000a */
[----:B------:R-:W-:Y:S02]  /*bb40*/  IMAD.MOV.U32 R5, RZ, RZ, R0 ;  /* 0x000000ffff057224 */ /* 0x000fe400078e0000 */
[----:B------:R-:W-:-:S07]  /*bb50*/  IMAD.MOV.U32 R6, RZ, RZ, R12 ;  /* 0x000000ffff067224 */ /* 0x000fce00078e000c */
.L_x_295:
[----:B------:R-:W0:Y:S01]  /*bb60*/  S2R R14, SR_CgaCtaId ;  /* 0x00000000000e7919 */ /* 0x000e220000008800 */
[----:B------:R-:W-:Y:S01]  /*bb70*/  MOV R7, 0x400 ;  /* 0x0000040000077802 */ /* 0x000fe20000000f00 */
[----:B------:R-:W1:Y:S03]  /*bb80*/  @!P2 LDC R9, c[0x0][0x500] ;  /* 0x00014000ff09ab82 */ /* 0x000e660000000800 */
[----:B0-----:R-:W-:Y:S02]  /*bb90*/  LEA R21, R14, R7, 0x18 ;  /* 0x000000070e157211 */ /* 0x001fe400078ec0ff */
[----:B------:R-:W-:Y:S02]  /*bba0*/  SHF.L.U32 R7, R5, 0x1f, RZ ;  /* 0x0000001f05077819 */ /* 0x000fe400000006ff */
[----:B------:R-:W-:-:S04]  /*bbb0*/  LEA R14, R6, R21, 0x3 ;  /* 0x00000015060e7211 */ /* 0x000fc800078e18ff */
[----:B------:R-:W0:Y:S02]  /*bbc0*/  SYNCS.PHASECHK.TRANS64.TRYWAIT P1, [R14+URZ+0x30], R7 ;  /* 0x000030070e0075a7 */ /* 0x000e24000802017f */
[----:B01----:R-:W-:Y:S05]  /*bbd0*/  @!P1 BRA `(.L_x_292) ;  /* 0x0000000c00e89947 */ /* 0x003fea0003800000 */
.L_x_314:
[----:B0-----:R-:W-:Y:S01]  /*bbe0*/  PRMT R7, R11, 0x9910, RZ ;  /* 0x000099100b077816 */ /* 0x001fe200000000ff */
[----:B------:R0:W-:Y:S03]  /*bbf0*/  @!P2 SYNCS.ARRIVE.TRANS64 RZ, [R14+URZ], R9 ;  /* 0x000000090effa9a7 */ /* 0x0001e6000800003f */
[----:B------:R-:W-:-:S13]  /*bc00*/  ISETP.NE.AND P1, PT, R7, 0x2, PT ;  /* 0x000000020700780c */ /* 0x000fda0003f25270 */
[----:B0-----:R-:W-:Y:S05]  /*bc10*/  @P1 BRA `(.L_x_293) ;  /* 0x0000000000041947 */ /* 0x001fea0003800000 */
[----:B------:R-:W-:Y:S01]  /*bc20*/  BPT.TRAP 0x1 ;  /* 0x000000040000795c */ /* 0x000fe20000300000 */
.L_x_293:
[----:B------:R-:W-:Y:S05]  /*bc30*/  @P0 BRA `(.L_x_294) ;  /* 0x0000000000040947 */ /* 0x000fea0003800000 */
[----:B------:R-:W-:Y:S01]  /*bc40*/  BPT.TRAP 0x1 ;  /* 0x000000040000795c */ /* 0x000fe20000300000 */
.L_x_294:
[--C-:B------:R-:W-:Y:S01]  /*bc50*/  IMAD R7, R6, 0x10000, R21.reuse ;  /* 0x0001000006077824 */ /* 0x100fe200078e0215 */
[----:B------:R-:W-:Y:S01]  /*bc60*/  R2UR UR34, R20 ;  /* 0x00000000142272ca */ /* 0x000fe200000e0000 */
[----:B------:R-:W-:Y:S01]  /*bc70*/  IMAD R21, R6, 0x8000, R21 ;  /* 0x0000800006157824 */ /* 0x000fe200078e0215 */
[----:B------:R-:W-:Y:S01]  /*bc80*/  R2UR UR33, R14 ;  /* 0x000000000e2172ca */ /* 0x000fe200000e0000 */
[----:B------:R-:W-:Y:S01]  /*bc90*/  VIADD R4, R4, 0xffffffff ;  /* 0xffffffff04047836 */ /* 0x000fe20000000000 */
[----:B------:R-:W-:Y:S01]  /*bca0*/  R2UR UR24, R7 ;  /* 0x00000000071872ca */ /* 0x000fe200000e0000 */
[----:B------:R-:W-:Y:S01]  /*bcb0*/  UIADD3 UR14, UP0, UR38, 0xf0, URZ ;  /* 0x000000f0260e7890 */ /* 0x000fe2000ff1e03f */
[----:B------:R-:W-:Y:S01]  /*bcc0*/  R2UR UR8, R21 ;  /* 0x00000000150872ca */ /* 0x000fe200000e0000 */
[----:B------:R-:W-:Y:S01]  /*bcd0*/  UIADD3 UR40, UP1, UR38, 0x1f0, URZ ;  /* 0x000001f026287890 */ /* 0x000fe2000ff3e03f */
[----:B------:R-:W-:Y:S01]  /*bce0*/  R2UR UR36, R8 ;  /* 0x00000000082472ca */ /* 0x000fe200000e0000 */
[----:B------:R-:W-:Y:S01]  /*bcf0*/  UIADD3.X UR15, URZ, UR39, URZ, UP0, !UPT ;  /* 0x000000273f0f7290 */ /* 0x000fe200087fe43f */
[----:B------:R-:W-:Y:S01]  /*bd00*/  R2UR UR35, R15 ;  /* 0x000000000f2372ca */ /* 0x000fe200000e0000 */
[----:B------:R-:W-:Y:S01]  /*bd10*/  UIADD3.X UR41, URZ, UR39, URZ, UP1, !UPT ;  /* 0x000000273f297290 */ /* 0x000fe20008ffe43f */
[----:B------:R-:W-:Y:S01]  /*bd20*/  R2UR UR19, R18 ;  /* 0x00000000121372ca */ /* 0x000fe200000e0000 */
[----:B------:R-:W-:Y:S01]  /*bd30*/  UIADD3 UR26, UR34, 0x40, URZ ;  /* 0x00000040221a7890 */ /* 0x000fe2000fffe03f */
[----:B------:R-:W-:Y:S01]  /*bd40*/  ISETP.GT.AND P3, PT, R4, 0x1, PT ;  /* 0x000000010400780c */ /* 0x000fe20003f64270 */
[----:B------:R-:W-:Y:S01]  /*bd50*/  VIADD R6, R6, 0x1 ;  /* 0x0000000106067836 */ /* 0x000fe20000000000 */
[----:B------:R-:W-:Y:S01]  /*bd60*/  UMOV UR22, 0x0 ;  /* 0x0000000000167882 */ /* 0x000fe20000000000 */
[----:B------:R-:W-:Y:S01]  /*bd70*/  UIADD3 UR32, UR24, 0x180, URZ ;  /* 0x0000018018207890 */ /* 0x000fe2000fffe03f */
[----:B------:R-:W-:Y:S01]  /*bd80*/  VIADD R20, R20, 0x80 ;  /* 0x0000008014147836 */ /* 0x000fe20000000000 */
[----:B------:R-:W-:Y:S01]  /*bd90*/  UIADD3 UR24, UR24, 0x8180, URZ ;  /* 0x0000818018187890 */ /* 0x000fe2000fffe03f */
[----:B------:R-:W-:Y:S01]  /*bda0*/  ISETP.NE.AND P1, PT, R6, 0x6, PT ;  /* 0x000000060600780c */ /* 0x000fe20003f25270 */
[----:B------:R-:W-:-:S02]  /*bdb0*/  UIADD3 UR16, UR8, 0x60180, URZ ;  /* 0x0006018008107890 */ /* 0x000fc4000fffe03f */
[----:B------:R-:W-:Y:S01]  /*bdc0*/  UIADD3 UR8, UR8, 0x64180, URZ ;  /* 0x0006418008087890 */ /* 0x000fe2000fffe03f */
[----:B------:R-:W-:Y:S01]  /*bdd0*/  SEL R14, RZ, 0x1, P1 ;  /* 0x00000001ff0e7807 */ /* 0x000fe20000800000 */
[----:B------:R-:W-:Y:S01]  /*bde0*/  UMOV UR23, 0x10000000 ;  /* 0x1000000000177882 */ /* 0x000fe20000000000 */
[----:B------:R-:W-:Y:S01]  /*bdf0*/  UMOV UR25, UR33 ;  /* 0x0000002100197c82 */ /* 0x000fe20008000000 */
[----:B------:R-:W-:Y:S01]  /*be00*/  UMOV UR28, UR36 ;  /* 0x00000024001c7c82 */ /* 0x000fe20008000000 */
[----:B------:R-:W-:Y:S01]  /*be10*/  UMOV UR27, UR35 ;  /* 0x00000023001b7c82 */ /* 0x000fe20008000000 */
[----:B------:R-:W-:Y:S01]  /*be20*/  UMOV UR17, UR33 ;  /* 0x0000002100117c82 */ /* 0x000fe20008000000 */
[----:B------:R-:W-:Y:S01]  /*be30*/  UMOV UR18, UR34 ;  /* 0x0000002200127c82 */ /* 0x000fe20008000000 */
[----:B------:R-:W-:Y:S01]  /*be40*/  UMOV UR20, UR36 ;  /* 0x0000002400147c82 */ /* 0x000fe20008000000 */
[----:B------:R0:W-:Y:S01]  /*be50*/  UTMALDG.3D [UR32], [UR14], desc[UR22] ;  /* 0x000016200e0075b4 */ /* 0x0001e20008011000 */
[----:B------:R-:W-:Y:S01]  /*be60*/  UMOV UR9, UR33 ;  /* 0x0000002100097c82 */ /* 0x000fe20008000000 */
[----:B------:R-:W-:Y:S01]  /*be70*/  UMOV UR11, UR19 ;  /* 0x00000013000b7c82 */ /* 0x000fe20008000000 */
[----:B------:R-:W-:Y:S01]  /*be80*/  UMOV UR12, UR36 ;  /* 0x00000024000c7c82 */ /* 0x000fe20008000000 */
[----:B------:R-:W-:Y:S01]  /*be90*/  UMOV UR10, UR26 ;  /* 0x0000001a000a7c82 */ /* 0x000fe20008000000 */
[----:B------:R-:W-:-:S02]  /*bea0*/  LOP3.LUT R5, R5, R14, RZ, 0x3c, !PT ;  /* 0x0000000e05057212 */ /* 0x000fc400078e3cff */
[----:B------:R-:W-:Y:S01]  /*beb0*/  SEL R6, R6, RZ, P1 ;  /* 0x000000ff06067207 */ /* 0x000fe20000800000 */
[----:B------:R0:W-:Y:S01]  /*bec0*/  UTMALDG.3D [UR24], [UR14], desc[UR22] ;  /* 0x000016180e0075b4 */ /* 0x0001e20008011000 */
[----:B------:R0:W-:Y:S01]  /*bed0*/  UTMALDG.3D [UR16], [UR40], desc[UR22] ;  /* 0x00001610280075b4 */ /* 0x0001e20008011000 */
[----:B------:R0:W-:Y:S02]  /*bee0*/  UTMALDG.3D [UR8], [UR40], desc[UR22] ;  /* 0x00001608280075b4 */ /* 0x0001e40008011000 */
[----:B0-----:R-:W-:Y:S05]  /*bef0*/  @P3 BRA `(.L_x_295) ;  /* 0xfffffffc00183947 */ /* 0x001fea000383ffff */
.L_x_291:
[----:B------:R-:W-:Y:S05]  /*bf00*/  BSYNC B1 ;  /* 0x0000000000017941 */ /* 0x000fea0003800000 */
.L_x_290:
[----:B------:R-:W-:Y:S01]  /*bf10*/  LOP3.LUT P3, RZ, R13, 0xff, RZ, 0xc0, !PT ;  /* 0x000000ff0dff7812 */ /* 0x000fe2000786c0ff */
[----:B------:R-:W-:Y:S01]  /*bf20*/  IMAD.IADD R12, R3, 0x1, R12 ;  /* 0x00000001030c7824 */ /* 0x000fe200078e020c */
[----:B------:R-:W-:Y:S01]  /*bf30*/  IADD3 R16, P4, R16, UR30, RZ ;  /* 0x0000001e10107c10 */ /* 0x000fe2000ff9e0ff */
[----:B------:R-:W-:Y:S01]  /*bf40*/  ULDC.64 UR8, c[0x0][0x650] ;  /* 0x0001940000087ab9 */ /* 0x000fe20000000a00 */
[----:B------:R-:W-:Y:S01]  /*bf50*/  BSSY B1, `(.L_x_296) ;  /* 0x000006a000017945 */ /* 0x000fe20003800000 */
[----:B------:R-:W-:Y:S01]  /*bf60*/  IMAD.MOV.U32 R9, RZ, RZ, -0x1 ;  /* 0xffffffffff097424 */ /* 0x000fe200078e00ff */
[----:B------:R-:W-:Y:S01]  /*bf70*/  ISETP.GT.U32.AND P1, PT, R12, 0x5, PT ;  /* 0x000000050c00780c */ /* 0x000fe20003f24070 */
[----:B------:R-:W-:Y:S01]  /*bf80*/  IMAD.MOV.U32 R8, RZ, RZ, -0x1 ;  /* 0xffffffffff087424 */ /* 0x000fe200078e00ff */
[----:B------:R-:W-:Y:S02]  /*bf90*/  IADD3.X R17, R17, UR7, RZ, P4, !PT ;  /* 0x0000000711117c10 */ /* 0x000fe4000a7fe4ff */
[----:B------:R-:W-:-:S02]  /*bfa0*/  ISETP.LT.U32.AND P1, PT, R3, 0x6, P1 ;  /* 0x000000060300780c */ /* 0x000fc40000f21070 */
[----:B------:R-:W-:Y:S01]  /*bfb0*/  PRMT R13, RZ, 0x7610, R13 ;  /* 0x00007610ff0d7816 */ /* 0x000fe2000000000d */
[----:B------:R-:W0:Y:S01]  /*bfc0*/  @P3 S2R R5, SR_CgaCtaId ;  /* 0x0000000000053919 */ /* 0x000e220000008800 */
[----:B------:R-:W-:-:S04]  /*bfd0*/  @P3 MOV R4, 0x400 ;  /* 0x0000040000043802 */ /* 0x000fc80000000f00 */
[----:B0-----:R-:W-:Y:S01]  /*bfe0*/  @P3 LEA R6, R5, R4, 0x18 ;  /* 0x0000000405063211 */ /* 0x001fe200078ec0ff */
[----:B------:R-:W-:-:S03]  /*bff0*/  IMAD.WIDE.U32 R4, R12, -0x55555555, RZ ;  /* 0xaaaaaaab0c047825 */ /* 0x000fc600078e00ff */
[----:B------:R0:W-:Y:S01]  /*c000*/  @P3 SYNCS.ARRIVE.TRANS64.A1T0 RZ, [R6+URZ+0x78], RZ ;  /* 0x000078ff06ff39a7 */ /* 0x0001e2000810003f */
[----:B------:R-:W-:Y:S02]  /*c010*/  ISETP.GE.U32.AND P3, PT, R3, 0x6, PT ;  /* 0x000000060300780c */ /* 0x000fe40003f66070 */
[----:B------:R-:W-:Y:S02]  /*c020*/  SHF.R.U32.HI R7, RZ, 0x2, R5 ;  /* 0x00000002ff077819 */ /* 0x000fe40000011605 */
[----:B------:R-:W-:Y:S02]  /*c030*/  SEL R5, RZ, 0x1, !P1 ;  /* 0x00000001ff057807 */ /* 0x000fe40004800000 */
[----:B------:R-:W-:Y:S01]  /*c040*/  ISETP.GE.U32.AND P1, PT, R16, UR8, PT ;  /* 0x0000000810007c0c */ /* 0x000fe2000bf26070 */
[----:B------:R-:W-:Y:S01]  /*c050*/  IMAD R12, R7, -0x6, R12 ;  /* 0xfffffffa070c7824 */ /* 0x000fe200078e020c */
[----:B------:R-:W-:Y:S02]  /*c060*/  LOP3.LUT R0, R0, R5, RZ, 0x3c, !PT ;  /* 0x0000000500007212 */ /* 0x000fe400078e3cff */
[----:B------:R-:W-:-:S02]  /*c070*/  ISETP.GE.U32.AND.EX P1, PT, R17, UR9, PT, P1 ;  /* 0x0000000911007c0c */ /* 0x000fc4000bf26110 */
[----:B------:R-:W-:Y:S02]  /*c080*/  PRMT R4, RZ, 0x7610, R4 ;  /* 0x00007610ff047816 */ /* 0x000fe40000000004 */
[----:B------:R-:W-:Y:S02]  /*c090*/  @P3 LOP3.LUT R0, R0, 0x1, R7, 0x78, !PT ;  /* 0x0000000100003812 */ /* 0x000fe400078e7807 */
[----:B------:R-:W-:-:S07]  /*c0a0*/  MOV R7, 0xffffffff ;  /* 0xffffffff00077802 */ /* 0x000fce0000000f00 */
[----:B0-----:R-:W-:Y:S05]  /*c0b0*/  @P1 BRA `(.L_x_297) ;  /* 0x00000004004c1947 */ /* 0x001fea0003800000 */
[----:B------:R-:W-:Y:S01]  /*c0c0*/  ULDC.64 UR8, c[0x0][0x628] ;  /* 0x00018a0000087ab9 */ /* 0x000fe20000000a00 */
[----:B------:R-:W0:Y:S01]  /*c0d0*/  S2R R15, SR_CTAID.X ;  /* 0x00000000000f7919 */ /* 0x000e220000002500 */
[----:B------:R-:W-:Y:S01]  /*c0e0*/  ISETP.NE.U32.AND P1, PT, RZ, UR8, PT ;  /* 0x00000008ff007c0c */ /* 0x000fe2000bf25070 */
[----:B------:R-:W-:Y:S01]  /*c0f0*/  ULDC UR11, c[0x0][0x630] ;  /* 0x00018c00000b7ab9 */ /* 0x000fe20000000800 */
[----:B------:R-:W-:Y:S01]  /*c100*/  IMAD.MOV.U32 R4, RZ, RZ, R16 ;  /* 0x000000ffff047224 */ /* 0x000fe200078e0010 */
[----:B------:R-:W1:Y:S01]  /*c110*/  S2R R14, SR_CTAID.Y ;  /* 0x00000000000e7919 */ /* 0x000e620000002600 */
[----:B------:R-:W-:Y:S01]  /*c120*/  ISETP.NE.AND.EX P1, PT, RZ, UR9, PT, P1 ;  /* 0x00000009ff007c0c */ /* 0x000fe2000bf25310 */
[----:B------:R-:W-:-:S12]  /*c130*/  IMAD.MOV.U32 R5, RZ, RZ, R17 ;  /* 0x000000ffff057224 */ /* 0x000fd800078e0011 */
[----:B------:R-:W-:Y:S05]  /*c140*/  @!P1 BRA `(.L_x_298) ;  /* 0x0000000000289947 */ /* 0x000fea0003800000 */
[----:B------:R-:W-:Y:S02]  /*c150*/  ULDC UR10, c[0x0][0x634] ;  /* 0x00018d00000a7ab9 */ /* 0x000fe40000000800 */
[----:B------:R-:W-:-:S05]  /*c160*/  IADD3 R9, P1, R16, UR10, RZ ;  /* 0x0000000a10097c10 */ /* 0x000fca000ff3e0ff */
[----:B------:R-:W-:-:S04]  /*c170*/  IMAD.X R21, RZ, RZ, R17, P1 ;  /* 0x000000ffff157224 */ /* 0x000fc800008e0611 */
[----:B------:R-:W-:-:S04]  /*c180*/  IMAD.WIDE.U32 R6, R21, UR8, RZ ;  /* 0x0000000815067c25 */ /* 0x000fc8000f8e00ff */
[----:B------:R-:W-:-:S04]  /*c190*/  IMAD.WIDE.U32 R6, P1, R9, UR9, R6 ;  /* 0x0000000909067c25 */ /* 0x000fc8000f820006 */
[----:B------:R-:W-:Y:S01]  /*c1a0*/  IMAD.WIDE.U32 R8, R9, UR8, RZ ;  /* 0x0000000809087c25 */ /* 0x000fe2000f8e00ff */
[----:B------:R-:W-:-:S03]  /*c1b0*/  MOV R4, R7 ;  /* 0x0000000700047202 */ /* 0x000fc60000000f00 */
[----:B------:R-:W-:Y:S01]  /*c1c0*/  IMAD.X R5, RZ, RZ, RZ, P1 ;  /* 0x000000ffff057224 */ /* 0x000fe200008e06ff */
[----:B------:R-:W-:-:S05]  /*c1d0*/  IADD3 RZ, P1, R9, R6, RZ ;  /* 0x0000000609ff7210 */ /* 0x000fca0007f3e0ff */
[----:B------:R-:W-:-:S08]  /*c1e0*/  IMAD.WIDE.U32.X R4, R21, UR9, R4, P1 ;  /* 0x0000000915047c25 */ /* 0x000fd000088e0404 */
.L_x_298:
[--C-:B------:R-:W-:Y:S01]  /*c1f0*/  SHF.R.U64 R8, R4, UR11, R5.reuse ;  /* 0x0000000b04087c19 */ /* 0x100fe20008001205 */
[----:B------:R-:W-:Y:S01]  /*c200*/  ULDC.64 UR8, c[0x0][0x620] ;  /* 0x0001880000087ab9 */ /* 0x000fe20000000a00 */
[----:B------:R-:W-:Y:S01]  /*c210*/  SHF.R.U32.HI R4, RZ, UR11, R5 ;  /* 0x0000000bff047c19 */ /* 0x000fe20008011605 */
[----:B------:R-:W2:Y:S01]  /*c220*/  LDC R24, c[0x0][0x144] ;  /* 0x00005100ff187b82 */ /* 0x000ea20000000800 */
[----:B------:R-:W-:Y:S01]  /*c230*/  IADD3 R7, P1, RZ, -R8, RZ ;  /* 0x80000008ff077210 */ /* 0x000fe20007f3e0ff */
[----:B------:R-:W-:Y:S01]  /*c240*/  ULDC.64 UR12, c[0x0][0x640] ;  /* 0x00019000000c7ab9 */ /* 0x000fe20000000a00 */
[----:B0-----:R-:W-:Y:S01]  /*c250*/  I2FP.F32.U32 R9, R15 ;  /* 0x0000000f00097245 */ /* 0x001fe20000201000 */
[----:B------:R-:W-:Y:S02]  /*c260*/  ULDC UR10, c[0x0][0x608] ;  /* 0x00018200000a7ab9 */ /* 0x000fe40000000800 */
[----:B------:R-:W-:Y:S01]  /*c270*/  IMAD.X R4, RZ, RZ, ~R4, P1 ;  /* 0x000000ffff047224 */ /* 0x000fe200008e0e04 */
[----:B------:R-:W-:Y:S01]  /*c280*/  ISETP.NE.U32.AND P1, PT, RZ, UR12, PT ;  /* 0x0000000cff007c0c */ /* 0x000fe2000bf25070 */
[----:B------:R-:W0:Y:S02]  /*c290*/  LDC R21, c[0x0][0x148] ;  /* 0x00005200ff157b82 */ /* 0x000e240000000800 */
[----:B------:R-:W-:Y:S01]  /*c2a0*/  IMAD R6, R4, UR8, RZ ;  /* 0x0000000804067c24 */ /* 0x000fe2000f8e02ff */
[----:B------:R-:W-:Y:S01]  /*c2b0*/  ISETP.NE.AND.EX P1, PT, RZ, UR13, PT, P1 ;  /* 0x0000000dff007c0c */ /* 0x000fe2000bf25310 */
[----:B------:R-:W-:Y:S01]  /*c2c0*/  IMAD.WIDE.U32 R4, R7, UR8, R16 ;  /* 0x0000000807047c25 */ /* 0x000fe2000f8e0010 */
[----:B------:R-:W-:-:S03]  /*c2d0*/  ULDC UR8, c[0x0][0x150] ;  /* 0x0000540000087ab9 */ /* 0x000fc60000000800 */
[----:B------:R-:W-:Y:S02]  /*c2e0*/  IMAD R7, R7, UR9, R6 ;  /* 0x0000000907077c24 */ /* 0x000fe4000f8e0206 */
[----:B------:R-:W-:Y:S01]  /*c2f0*/  FMUL R6, R9, UR8 ;  /* 0x0000000809067c20 */ /* 0x000fe20008400000 */
[----:B------:R-:W-:Y:S01]  /*c300*/  ULDC UR8, c[0x0][0x618] ;  /* 0x0001860000087ab9 */ /* 0x000fe20000000800 */
[----:B------:R-:W-:Y:S01]  /*c310*/  ULDC UR9, c[0x0][0x154] ;  /* 0x0000550000097ab9 */ /* 0x000fe20000000800 */
[----:B------:R-:W-:-:S03]  /*c320*/  IMAD.IADD R5, R5, 0x1, R7 ;  /* 0x0000000105057824 */ /* 0x000fc600078e0207 */
[----:B------:R-:W3:Y:S02]  /*c330*/  F2I.U32.TRUNC.NTZ R6, R6 ;  /* 0x0000000600067305 */ /* 0x000ee4000020f000 */
[----:B------:R-:W-:Y:S02]  /*c340*/  SHF.R.U64 R9, R4, UR8, R5 ;  /* 0x0000000804097c19 */ /* 0x000fe40008001205 */
[----:B-1----:R-:W-:-:S05]  /*c350*/  I2FP.F32.U32 R4, R14 ;  /* 0x0000000e00047245 */ /* 0x002fca0000201000 */
[----:B------:R-:W-:Y:S01]  /*c360*/  FMUL R22, R4, UR9 ;  /* 0x0000000904167c20 */ /* 0x000fe20008400000 */
[----:B------:R-:W-:Y:S01]  /*c370*/  SHF.R.U32.HI R4, RZ, UR8, R5 ;  /* 0x00000008ff047c19 */ /* 0x000fe20008011605 */
[----:B------:R-:W-:-:S03]  /*c380*/  ULDC UR8, c[0x0][0x658] ;  /* 0x0001960000087ab9 */ /* 0x000fc60000000800 */
[--C-:B------:R-:W-:Y:S01]  /*c390*/  SHF.R.U64 R20, R9, UR10, R4.reuse ;  /* 0x0000000a09147c19 */ /* 0x100fe20008001204 */
[----:B------:R-:W1:Y:S01]  /*c3a0*/  F2I.U32.TRUNC.NTZ R22, R22 ;  /* 0x0000001600167305 */ /* 0x000e62000020f000 */
[----:B------:R-:W-:Y:S01]  /*c3b0*/  SHF.R.U32.HI R5, RZ, UR10, R4 ;  /* 0x0000000aff057c19 */ /* 0x000fe20008011604 */
[----:B---3--:R-:W-:-:S03]  /*c3c0*/  IMAD.MOV R6, RZ, RZ, -R6 ;  /* 0x000000ffff067224 */ /* 0x008fc600078e0a06 */
[----:B------:R-:W-:Y:S01]  /*c3d0*/  SHF.R.U64 R18, R20, UR8, R5 ;  /* 0x0000000814127c19 */ /* 0x000fe20008001205 */
[----:B--2---:R-:W-:Y:S01]  /*c3e0*/  IMAD R15, R24, R6, R15 ;  /* 0x00000006180f7224 */ /* 0x004fe200078e020f */
[----:B------:R-:W-:-:S03]  /*c3f0*/  SHF.R.U32.HI R23, RZ, UR8, R5 ;  /* 0x00000008ff177c19 */ /* 0x000fc60008011605 */
[----:B------:R-:W-:Y:S02]  /*c400*/  IMAD.MOV.U32 R4, RZ, RZ, R18 ;  /* 0x000000ffff047224 */ /* 0x000fe400078e0012 */
[----:B------:R-:W-:Y:S01]  /*c410*/  IMAD.MOV.U32 R5, RZ, RZ, R23 ;  /* 0x000000ffff057224 */ /* 0x000fe200078e0017 */
[----:B-1----:R-:W-:Y:S06]  /*c420*/  @!P1 BRA `(.L_x_299) ;  /* 0x0000000000289947 */ /* 0x002fec0003800000 */
[----:B------:R-:W-:Y:S02]  /*c430*/  ULDC UR8, c[0x0][0x64c] ;  /* 0x0001930000087ab9 */ /* 0x000fe40000000800 */
[----:B------:R-:W-:-:S05]  /*c440*/  IADD3 R5, P1, R18, UR8, RZ ;  /* 0x0000000812057c10 */ /* 0x000fca000ff3e0ff */
[----:B------:R-:W-:-:S04]  /*c450*/  IMAD.X R23, RZ, RZ, R23, P1 ;  /* 0x000000ffff177224 */ /* 0x000fc800008e0617 */
[----:B------:R-:W-:-:S04]  /*c460*/  IMAD.WIDE.U32 R6, R23, UR12, RZ ;  /* 0x0000000c17067c25 */ /* 0x000fc8000f8e00ff */
[----:B------:R-:W-:-:S04]  /*c470*/  IMAD.WIDE.U32 R6, P1, R5, UR13, R6 ;  /* 0x0000000d05067c25 */ /* 0x000fc8000f820006 */
[----:B------:R-:W-:-:S04]  /*c480*/  IMAD.WIDE.U32 R4, R5, UR12, RZ ;  /* 0x0000000c05047c25 */ /* 0x000fc8000f8e00ff */
[----:B------:R-:W-:Y:S01]  /*c490*/  IMAD.MOV.U32 R4, RZ, RZ, R7 ;  /* 0x000000ffff047224 */ /* 0x000fe200078e0007 */
[----:B------:R-:W-:Y:S02]  /*c4a0*/  IADD3 RZ, P3, R5, R6, RZ ;  /* 0x0000000605ff7210 */ /* 0x000fe40007f7e0ff */
[----:B------:R-:W-:-:S03]  /*c4b0*/  IADD3.X R5, RZ, RZ, RZ, P1, !PT ;  /* 0x000000ffff057210 */ /* 0x000fc60000ffe4ff */
[----:B------:R-:W-:-:S08]  /*c4c0*/  IMAD.WIDE.U32.X R4, R23, UR13, R4, P3 ;  /* 0x0000000d17047c25 */ /* 0x000fd000098e0404 */
.L_x_299:
[----:B------:R-:W-:Y:S01]  /*c4d0*/  ISETP.NE.AND P1, PT, R2, 0x1, PT ;  /* 0x000000010200780c */ /* 0x000fe20003f25270 */
[----:B------:R-:W-:Y:S01]  /*c4e0*/  ULDC UR8, c[0x0][0x648] ;  /* 0x0001920000087ab9 */ /* 0x000fe20000000800 */
[----:B------:R-:W-:Y:S01]  /*c4f0*/  LOP3.LUT R20, R20, UR6, RZ, 0xc0, !PT ;  /* 0x0000000614147c12 */ /* 0x000fe2000f8ec0ff */
[----:B------:R-:W-:Y:S01]  /*c500*/  IMAD.MOV R22, RZ, RZ, -R22 ;  /* 0x000000ffff167224 */ /* 0x000fe200078e0a16 */
[----:B------:R-:W-:Y:S01]  /*c510*/  SHF.R.U64 R5, R4, UR8, R5 ;  /* 0x0000000804057c19 */ /* 0x000fe20008001205 */
[----:B------:R-:W-:Y:S01]  /*c520*/  ULDC UR8, c[0x0][0x638] ;  /* 0x00018e0000087ab9 */ /* 0x000fe20000000800 */
[----:B------:R-:W-:Y:S01]  /*c530*/  LOP3.LUT R9, R9, UR4, RZ, 0xc0, !PT ;  /* 0x0000000409097c12 */ /* 0x000fe2000f8ec0ff */
[----:B------:R-:W-:Y:S01]  /*c540*/  ULDC UR9, c[0x0][0x610] ;  /* 0x0001840000097ab9 */ /* 0x000fe20000000800 */
[----:B------:R-:W-:Y:S02]  /*c550*/  IMAD.MOV.U32 R4, RZ, RZ, 0x1 ;  /* 0x00000001ff047424 */ /* 0x000fe400078e00ff */
[----:B------:R-:W-:-:S02]  /*c560*/  IMAD.MOV R7, RZ, RZ, -R5 ;  /* 0x000000ffff077224 */ /* 0x000fc400078e0a05 */
[----:B------:R-:W-:Y:S02]  /*c570*/  IMAD R20, R5, UR5, R20 ;  /* 0x0000000505147c24 */ /* 0x000fe4000f8e0214 */
[----:B0-----:R-:W-:Y:S02]  /*c580*/  @P1 IMAD R15, R21, R22, R14 ;  /* 0x00000016150f1224 */ /* 0x001fe400078e020e */
[----:B------:R-:W-:Y:S01]  /*c590*/  IMAD R18, R7, UR8, R18 ;  /* 0x0000000807127c24 */ /* 0x000fe2000f8e0212 */
[----:B------:R-:W-:Y:S01]  /*c5a0*/  ULDC UR8, c[0x0][0x600] ;  /* 0x0001800000087ab9 */ /* 0x000fe20000000800 */
[----:B------:R-:W-:Y:S02]  /*c5b0*/  IMAD R15, R20, UR9, R15 ;  /* 0x00000009140f7c24 */ /* 0x000fe4000f8e020f */
[----:B------:R-:W-:-:S05]  /*c5c0*/  IMAD R18, R18, UR8, R9 ;  /* 0x0000000812127c24 */ /* 0x000fca000f8e0209 */
[----:B------:R-:W-:Y:S02]  /*c5d0*/  SEL R9, R18, R15, !P1 ;  /* 0x0000000f12097207 */ /* 0x000fe40004800000 */
[----:B------:R-:W-:-:S07]  /*c5e0*/  SEL R7, R15, R18, !P1 ;  /* 0x000000120f077207 */ /* 0x000fce0004800000 */
.L_x_297:
[----:B------:R-:W-:Y:S05]  /*c5f0*/  BSYNC B1 ;  /* 0x0000000000017941 */ /* 0x000fea0003800000 */
.L_x_296:
[----:B------:R-:W-:-:S13]  /*c600*/  LOP3.LUT P1, RZ, R4, 0xff, RZ, 0xc0, !PT ;  /* 0x000000ff04ff7812 */ /* 0x000fda000782c0ff */
[----:B------:R-:W-:Y:S05]  /*c610*/  @P1 BRA `(.L_x_300) ;  /* 0xfffffff4001c1947 */ /* 0x000fea000383ffff */
[----:B------:R-:W-:Y:S05]  /*c620*/  BSYNC B0 ;  /* 0x0000000000007941 */ /* 0x000fea0003800000 */
.L_x_288:
[----:B------:R-:W-:-:S03]  /*c630*/  UMOV UR8, 0xffffffff ;  /* 0xffffffff00087882 */ /* 0x000fc60000000000 */
[----:B------:R-:W-:Y:S05]  /*c640*/  BRA.DIV UR8, `(.L_x_301) ;  /* 0x0000000608607947 */ /* 0x000fea000b800000 */
[----:B------:R-:W-:-:S13]  /*c650*/  ELECT P6, URZ, PT ;  /* 0x00000000003f782f */ /* 0x000fda00038c0000 */
.L_x_317:
[----:B------:R-:W-:Y:S04]  /*c660*/  BSSY B0, `(.L_x_302) ;  /* 0x000003d000007945 */ /* 0x000fe80003800000 */
[----:B------:R-:W-:Y:S05]  /*c670*/  @!P6 BRA `(.L_x_303) ;  /* 0x0000000000ece947 */ /* 0x000fea0003800000 */
[----:B------:R-:W-:-:S04]  /*c680*/  LOP3.LUT R19, R19, 0x2, RZ, 0xfc, !PT ;  /* 0x0000000213137812 */ /* 0x000fc800078efcff */
[----:B------:R-:W-:-:S13]  /*c690*/  ISETP.NE.AND P0, PT, R19, 0x3, PT ;  /* 0x000000031300780c */ /* 0x000fda0003f05270 */
[----:B------:R-:W-:Y:S05]  /*c6a0*/  @!P0 BRA `(.L_x_304) ;  /* 0x0000000000048947 */ /* 0x000fea0003800000 */
[----:B------:R-:W-:Y:S01]  /*c6b0*/  BPT.TRAP 0x1 ;  /* 0x000000040000795c */ /* 0x000fe20000300000 */
.L_x_304:
[----:B------:R-:W0:Y:S01]  /*c6c0*/  S2R R3, SR_CgaCtaId ;  /* 0x0000000000037919 */ /* 0x000e220000008800 */
[----:B------:R-:W-:-:S04]  /*c6d0*/  MOV R2, 0x400 ;  /* 0x0000040000027802 */ /* 0x000fc80000000f00 */
[----:B0-----:R-:W-:Y:S02]  /*c6e0*/  LEA R3, R3, R2, 0x18 ;  /* 0x0000000203037211 */ /* 0x001fe400078ec0ff */
[----:B------:R-:W-:-:S03]  /*c6f0*/  SHF.L.U32 R2, R0, 0x1f, RZ ;  /* 0x0000001f00027819 */ /* 0x000fc600000006ff */
[----:B------:R-:W-:-:S04]  /*c700*/  VIADD R3, R3, 0x30 ;  /* 0x0000003003037836 */ /* 0x000fc80000000000 */
[C---:B------:R-:W-:Y:S01]  /*c710*/  IMAD R7, R12.reuse, 0x8, R3 ;  /* 0x000000080c077824 */ /* 0x040fe200078e0203 */
[----:B------:R-:W-:-:S03]  /*c720*/  IADD3 R12, R12, 0x1, RZ ;  /* 0x000000010c0c7810 */ /* 0x000fc60007ffe0ff */
[----:B------:R-:W0:Y:S01]  /*c730*/  SYNCS.PHASECHK.TRANS64.TRYWAIT P0, [R7+URZ], R2 ;  /* 0x00000002070075a7 */ /* 0x000e22000800017f */
[----:B------:R-:W-:-:S04]  /*c740*/  ISETP.NE.AND P1, PT, R12, 0x6, PT ;  /* 0x000000060c00780c */ /* 0x000fc80003f25270 */
[----:B------:R-:W-:Y:S02]  /*c750*/  SEL R5, RZ, 0x1, P1 ;  /* 0x00000001ff057807 */ /* 0x000fe40000800000 */
[----:B------:R-:W-:Y:S02]  /*c760*/  SEL R12, R12, RZ, P1 ;  /* 0x000000ff0c0c7207 */ /* 0x000fe40000800000 */
[----:B------:R-:W-:-:S03]  /*c770*/  LOP3.LUT R5, R0, R5, RZ, 0x3c, !PT ;  /* 0x0000000500057212 */ /* 0x000fc600078e3cff */
[----:B------:R-:W-:Y:S01]  /*c780*/  IMAD R9, R12, 0x8, R3 ;  /* 0x000000080c097824 */ /* 0x000fe200078e0203 */
[----:B------:R-:W-:Y:S01]  /*c790*/  SHF.L.U32 R4, R5, 0x1f, RZ ;  /* 0x0000001f05047819 */ /* 0x000fe200000006ff */
[----:B0-----:R-:W-:Y:S06]  /*c7a0*/  @!P0 BRA `(.L_x_305) ;  /* 0x0000000400288947 */ /* 0x001fec0003800000 */
.L_x_318:
[----:B------:R-:W1:Y:S01]  /*c7b0*/  SYNCS.PHASECHK.TRANS64.TRYWAIT P0, [R9+URZ], R4 ;  /* 0x00000004090075a7 */ /* 0x000e62000800017f */
[----:B------:R-:W-:-:S05]  /*c7c0*/  VIADD R0, R12, 0x1 ;  /* 0x000000010c007836 */ /* 0x000fca0000000000 */
[----:B------:R-:W-:-:S04]  /*c7d0*/  ISETP.NE.AND P1, PT, R0, 0x6, PT ;  /* 0x000000060000780c */ /* 0x000fc80003f25270 */
[----:B0-----:R-:W-:Y:S02]  /*c7e0*/  SEL R2, RZ, 0x1, P1 ;  /* 0x00000001ff027807 */ /* 0x001fe40000800000 */
[----:B------:R-:W-:Y:S02]  /*c7f0*/  SEL R0, R0, RZ, P1 ;  /* 0x000000ff00007207 */ /* 0x000fe40000800000 */
[----:B------:R-:W-:-:S03]  /*c800*/  LOP3.LUT R7, R5, R2, RZ, 0x3c, !PT ;  /* 0x0000000205077212 */ /* 0x000fc600078e3cff */
[----:B------:R-:W-:Y:S01]  /*c810*/  IMAD R6, R0, 0x8, R3 ;  /* 0x0000000800067824 */ /* 0x000fe200078e0203 */
[----:B------:R-:W-:Y:S01]  /*c820*/  SHF.L.U32 R5, R7, 0x1f, RZ ;  /* 0x0000001f07057819 */ /* 0x000fe200000006ff */
[----:B-1----:R-:W-:Y:S06]  /*c830*/  @!P0 BRA `(.L_x_306) ;  /* 0x0000000400188947 */ /* 0x002fec0003800000 */
.L_x_319:
[----:B------:R-:W1:Y:S01]  /*c840*/  SYNCS.PHASECHK.TRANS64.TRYWAIT P0, [R6+URZ], R5 ;  /* 0x00000005060075a7 */ /* 0x000e62000800017f */
[----:B------:R-:W-:-:S05]  /*c850*/  VIADD R0, R0, 0x1 ;  /* 0x0000000100007836 */ /* 0x000fca0000000000 */
[----:B------:R-:W-:-:S04]  /*c860*/  ISETP.NE.AND P1, PT, R0, 0x6, PT ;  /* 0x000000060000780c */ /* 0x000fc80003f25270 */
[----:B------:R-:W-:Y:S02]  /*c870*/  SEL R2, RZ, 0x1, P1 ;  /* 0x00000001ff027807 */ /* 0x000fe40000800000 */
[----:B------:R-:W-:Y:S02]  /*c880*/  SEL R0, R0, RZ, P1 ;  /* 0x000000ff00007207 */ /* 0x000fe40000800000 */
[----:B------:R-:W-:-:S03]  /*c890*/  LOP3.LUT R7, R7, R2, RZ, 0x3c, !PT ;  /* 0x0000000207077212 */ /* 0x000fc600078e3cff */
[----:B0-----:R-:W-:Y:S01]  /*c8a0*/  IMAD R9, R0, 0x8, R3 ;  /* 0x0000000800097824 */ /* 0x001fe200078e0203 */
[----:B------:R-:W-:Y:S01]  /*c8b0*/  SHF.L.U32 R4, R7, 0x1f, RZ ;  /* 0x0000001f07047819 */ /* 0x000fe200000006ff */
[----:B-1----:R-:W-:Y:S06]  /*c8c0*/  @!P0 BRA `(.L_x_307) ;  /* 0x0000000400088947 */ /* 0x002fec0003800000 */
.L_x_320:
[----:B------:R-:W1:Y:S01]  /*c8d0*/  SYNCS.PHASECHK.TRANS64.TRYWAIT P0, [R9+URZ], R4 ;  /* 0x00000004090075a7 */ /* 0x000e62000800017f */
[----:B------:R-:W-:-:S05]  /*c8e0*/  VIADD R0, R0, 0x1 ;  /* 0x0000000100007836 */ /* 0x000fca0000000000 */
[----:B------:R-:W-:-:S04]  /*c8f0*/  ISETP.NE.AND P1, PT, R0, 0x6, PT ;  /* 0x000000060000780c */ /* 0x000fc80003f25270 */
[----:B------:R-:W-:Y:S02]  /*c900*/  SEL R2, RZ, 0x1, P1 ;  /* 0x00000001ff027807 */ /* 0x000fe40000800000 */
[----:B------:R-:W-:Y:S02]  /*c910*/  SEL R0, R0, RZ, P1 ;  /* 0x000000ff00007207 */ /* 0x000fe40000800000 */
[----:B------:R-:W-:Y:S02]  /*c920*/  LOP3.LUT R7, R7, R2, RZ, 0x3c, !PT ;  /* 0x0000000207077212 */ /* 0x000fe400078e3cff */
[----:B0-----:R-:W-:Y:S02]  /*c930*/  LEA R6, R0, R3, 0x3 ;  /* 0x0000000300067211 */ /* 0x001fe400078e18ff */
[----:B------:R-:W-:Y:S01]  /*c940*/  SHF.L.U32 R5, R7, 0x1f, RZ ;  /* 0x0000001f07057819 */ /* 0x000fe200000006ff */
[----:B-1----:R-:W-:Y:S06]  /*c950*/  @!P0 BRA `(.L_x_308) ;  /* 0x0000000000f88947 */ /* 0x002fec0003800000 */
.L_x_321:
[----:B------:R-:W1:Y:S01]  /*c960*/  SYNCS.PHASECHK.TRANS64.TRYWAIT P0, [R6+URZ], R5 ;  /* 0x00000005060075a7 */ /* 0x000e62000800017f */
[----:B------:R-:W-:-:S05]  /*c970*/  VIADD R0, R0, 0x1 ;  /* 0x0000000100007836 */ /* 0x000fca0000000000 */
[----:B------:R-:W-:-:S04]  /*c980*/  ISETP.NE.AND P1, PT, R0, 0x6, PT ;  /* 0x000000060000780c */ /* 0x000fc80003f25270 */
[----:B------:R-:W-:Y:S02]  /*c990*/  SEL R2, RZ, 0x1, P1 ;  /* 0x00000001ff027807 */ /* 0x000fe40000800000 */
[----:B------:R-:W-:Y:S02]  /*c9a0*/  SEL R0, R0, RZ, P1 ;  /* 0x000000ff00007207 */ /* 0x000fe40000800000 */
[----:B------:R-:W-:Y:S01]  /*c9b0*/  LOP3.LUT R2, R7, R2, RZ, 0x3c, !PT ;  /* 0x0000000207027212 */ /* 0x000fe200078e3cff */
[----:B-1----:R-:W-:Y:S06]  /*c9c0*/  @!P0 BRA `(.L_x_309) ;  /* 0x0000000000f08947 */ /* 0x002fec0003800000 */
.L_x_322:
[----:B------:R-:W-:Y:S01]  /*c9d0*/  IMAD R3, R0, 0x8, R3 ;  /* 0x0000000800037824 */ /* 0x000fe200078e0203 */
[----:B------:R-:W-:-:S07]  /*c9e0*/  SHF.L.U32 R0, R2, 0x1f, RZ ;  /* 0x0000001f02007819 */ /* 0x000fce00000006ff */
.L_x_310:
[----:B--2---:R2:W3:Y:S02]  /*c9f0*/  SYNCS.PHASECHK.TRANS64.TRYWAIT P0, [R3+URZ], R0 ;  /* 0x00000000030075a7 */ /* 0x0044e4000800017f */
[----:B---3--:R-:W-:Y:S05]  /*ca00*/  @!P0 NANOSLEEP.SYNCS 0x989680 ;  /* 0x009896800000895d */ /* 0x008fea0003900000 */
[----:B------:R-:W3:Y:S02]  /*ca10*/  @!P0 SYNCS.PHASECHK.TRANS64 P0, [R3+URZ], R0 ;  /* 0x00000000030085a7 */ /* 0x000ee4000800007f */
[----:B---3--:R-:W-:Y:S05]  /*ca20*/  @!P0 BRA `(.L_x_310) ;  /* 0xfffffffc00f08947 */ /* 0x008fea000383ffff */
.L_x_303:
[----:B------:R-:W-:Y:S05]  /*ca30*/  BSYNC B0 ;  /* 0x0000000000007941 */ /* 0x000fea0003800000 */
.L_x_302:
[----:B------:R-:W-:Y:S05]  /*ca40*/  EXIT ;  /* 0x000000000000794d */ /* 0x000fea0003800000 */
.L_x_17:
[----:B---3--:R3:W4:Y:S02]  /*ca50*/  SYNCS.PHASECHK.TRANS64.TRYWAIT P1, [R3+URZ], R0 ;  /* 0x00000000030075a7 */ /* 0x008724000802017f */
[----:B----4-:R-:W-:Y:S05]  /*ca60*/  @!P1 NANOSLEEP.SYNCS 0x989680 ;  /* 0x009896800000995d */ /* 0x010fea0003900000 */
[----:B------:R-:W4:Y:S02]  /*ca70*/  @!P1 SYNCS.PHASECHK.TRANS64 P1, [R3+URZ], R0 ;  /* 0x00000000030095a7 */ /* 0x000f24000802007f */
[----:B----4-:R-:W-:Y:S05]  /*ca80*/  @!P1 BRA `(.L_x_17) ;  /* 0xfffffffc00f09947 */ /* 0x010fea000383ffff */
[----:B------:R-:W-:Y:S05]  /*ca90*/  BRA `(.L_x_16) ;  /* 0xffffff4400ec7947 */ /* 0x000fea000383ffff */
.L_x_22:
[----:B-1----:R-:W-:-:S04]  /*caa0*/  IMAD.U32 R4, RZ, RZ, UR9 ;  /* 0x00000009ff047e24 */ /* 0x002fc8000f8e00ff */
[----:B------:R1:W2:Y:S03]  /*cab0*/  SYNCS.PHASECHK.TRANS64.TRYWAIT P1, [R4+URZ], R3 ;  /* 0x00000003040075a7 */ /* 0x0002a6000802017f */
[----:B--2---:R-:W-:Y:S05]  /*cac0*/  @!P1 NANOSLEEP.SYNCS 0x989680 ;  /* 0x009896800000995d */ /* 0x004fea0003900000 */
[----:B------:R-:W2:Y:S02]  /*cad0*/  @!P1 SYNCS.PHASECHK.TRANS64 P1, [R4+URZ], R3 ;  /* 0x00000003040095a7 */ /* 0x000ea4000802007f */
[----:B--2---:R-:W-:Y:S05]  /*cae0*/  @!P1 BRA `(.L_x_22) ;  /* 0xfffffffc00ec9947 */ /* 0x004fea000383ffff */
[----:B------:R-:W-:Y:S05]  /*caf0*/  BRA `(.L_x_21) ;  /* 0xffffff4c00e07947 */ /* 0x000fea000383ffff */
.L_x_289:
[----:B------:R-:W-:Y:S01]  /*cb00*/  BSSY B1, `(.L_x_311) ;  /* 0x0000006000017945 */ /* 0x000fe20003800000 */
[----:B------:R-:W-:-:S07]  /*cb10*/  IMAD.MOV.U32 R15, RZ, RZ, -0x1 ;  /* 0xffffffffff0f7424 */ /* 0x000fce00078e00ff */
[----:B------:R-:W-:Y:S05]  /*cb20*/  WARPSYNC.COLLECTIVE R15, `(.L_x_312) ;  /* 0x000000000f0c7348 */ /* 0x000fea0003c00000 */
[----:B------:R-:W-:Y:S02]  /*cb30*/  ELECT P6, UR62, PT ;  /* 0x00000000003e782f */ /* 0x000fe400038c0000 */
[----:B------:R-:W-:Y:S01]  /*cb40*/  MOV R14, UR62 ;  /* 0x0000003e000e7c02 */ /* 0x000fe20008000f00 */
[----:B------:R-:W-:Y:S10]  /*cb50*/  ENDCOLLECTIVE ;  /* 0x000000000000791b */ /* 0x000ff40003800000 */
.L_x_312:
[----:B------:R-:W-:Y:S05]  /*cb60*/  BSYNC B1 ;  /* 0x0000000000017941 */ /* 0x000fea0003800000 */
.L_x_311:
[----:B------:R-:W-:Y:S05]  /*cb70*/  BRA `(.L_x_313) ;  /* 0xffffffec00d07947 */ /* 0x000fea000383ffff */
.L_x_292:
[----:B0-----:R0:W1:Y:S02]  /*cb80*/  SYNCS.PHASECHK.TRANS64.TRYWAIT P1, [R14+URZ+0x30], R7 ;  /* 0x000030070e0075a7 */ /* 0x001064000802017f */
[----:B-1----:R-:W-:Y:S05]  /*cb90*/  @!P1 NANOSLEEP.SYNCS 0x989680 ;  /* 0x009896800000995d */ /* 0x002fea0003900000 */
[----:B------:R-:W1:Y:S02]  /*cba0*/  @!P1 SYNCS.PHASECHK.TRANS64 P1, [R14+URZ+0x30], R7 ;  /* 0x000030070e0095a7 */ /* 0x000e64000802007f */
[----:B-1----:R-:W-:Y:S05]  /*cbb0*/  @!P1 BRA `(.L_x_292) ;  /* 0xfffffffc00f09947 */ /* 0x002fea000383ffff */
[----:B------:R-:W-:Y:S05]  /*cbc0*/  BRA `(.L_x_314) ;  /* 0xfffffff000047947 */ /* 0x000fea000383ffff */
.L_x_301:
[----:B------:R-:W-:Y:S01]  /*cbd0*/  BSSY B0, `(.L_x_315) ;  /* 0x0000006000007945 */ /* 0x000fe20003800000 */
[----:B------:R-:W-:-:S07]  /*cbe0*/  IMAD.MOV.U32 R15, RZ, RZ, -0x1 ;  /* 0xffffffffff0f7424 */ /* 0x000fce00078e00ff */
[----:B------:R-:W-:Y:S05]  /*cbf0*/  WARPSYNC.COLLECTIVE R15, `(.L_x_316) ;  /* 0x000000000f0c7348 */ /* 0x000fea0003c00000 */
[----:B------:R-:W-:Y:S02]  /*cc00*/  ELECT P6, UR62, PT ;  /* 0x00000000003e782f */ /* 0x000fe400038c0000 */
[----:B------:R-:W-:Y:S01]  /*cc10*/  MOV R14, UR62 ;  /* 0x0000003e000e7c02 */ /* 0x000fe20008000f00 */
[----:B------:R-:W-:Y:S10]  /*cc20*/  ENDCOLLECTIVE ;  /* 0x000000000000791b */ /* 0x000ff40003800000 */
.L_x_316:
[----:B------:R-:W-:Y:S05]  /*cc30*/  BSYNC B0 ;  /* 0x0000000000007941 */ /* 0x000fea0003800000 */
.L_x_315:
[----:B------:R-:W-:Y:S05]  /*cc40*/  BRA `(.L_x_317) ;  /* 0xfffffff800847947 */ /* 0x000fea000383ffff */
.L_x_305:
[----:B0-----:R0:W1:Y:S02]  /*cc50*/  SYNCS.PHASECHK.TRANS64.TRYWAIT P0, [R7+URZ], R2 ;  /* 0x00000002070075a7 */ /* 0x001064000800017f */
[----:B-1----:R-:W-:Y:S05]  /*cc60*/  @!P0 NANOSLEEP.SYNCS 0x989680 ;  /* 0x009896800000895d */ /* 0x002fea0003900000 */
[----:B------:R-:W1:Y:S02]  /*cc70*/  @!P0 SYNCS.PHASECHK.TRANS64 P0, [R7+URZ], R2 ;  /* 0x00000002070085a7 */ /* 0x000e64000800007f */
[----:B-1----:R-:W-:Y:S05]  /*cc80*/  @!P0 BRA `(.L_x_305) ;  /* 0xfffffffc00f08947 */ /* 0x002fea000383ffff */
[----:B------:R-:W-:Y:S05]  /*cc90*/  BRA `(.L_x_318) ;  /* 0xfffffff800c47947 */ /* 0x000fea000383ffff */
.L_x_306:
[----:B0-----:R0:W1:Y:S02]  /*cca0*/  SYNCS.PHASECHK.TRANS64.TRYWAIT P0, [R9+URZ], R4 ;  /* 0x00000004090075a7 */ /* 0x001064000800017f */
[----:B-1----:R-:W-:Y:S05]  /*ccb0*/  @!P0 NANOSLEEP.SYNCS 0x989680 ;  /* 0x009896800000895d */ /* 0x002fea0003900000 */
[----:B------:R-:W1:Y:S02]  /*ccc0*/  @!P0 SYNCS.PHASECHK.TRANS64 P0, [R9+URZ], R4 ;  /* 0x00000004090085a7 */ /* 0x000e64000800007f */
[----:B-1----:R-:W-:Y:S05]  /*ccd0*/  @!P0 BRA `(.L_x_306) ;  /* 0xfffffffc00f08947 */ /* 0x002fea000383ffff */
[----:B------:R-:W-:Y:S05]  /*cce0*/  BRA `(.L_x_319) ;  /* 0xfffffff800d47947 */ /* 0x000fea000383ffff */
.L_x_307:
[----:B0-----:R0:W1:Y:S02]  /*ccf0*/  SYNCS.PHASECHK.TRANS64.TRYWAIT P0, [R6+URZ], R5 ;  /* 0x00000005060075a7 */ /* 0x001064000800017f */
[----:B-1----:R-:W-:Y:S05]  /*cd00*/  @!P0 NANOSLEEP.SYNCS 0x989680 ;  /* 0x009896800000895d */ /* 0x002fea0003900000 */
[----:B------:R-:W1:Y:S02]  /*cd10*/  @!P0 SYNCS.PHASECHK.TRANS64 P0, [R6+URZ], R5 ;  /* 0x00000005060085a7 */ /* 0x000e64000800007f */
[----:B-1----:R-:W-:Y:S05]  /*cd20*/  @!P0 BRA `(.L_x_307) ;  /* 0xfffffffc00f08947 */ /* 0x002fea000383ffff */
[----:B------:R-:W-:Y:S05]  /*cd30*/  BRA `(.L_x_320) ;  /* 0xfffffff800e47947 */ /* 0x000fea000383ffff */
.L_x_308:
[----:B0-----:R0:W1:Y:S02]  /*cd40*/  SYNCS.PHASECHK.TRANS64.TRYWAIT P0, [R9+URZ], R4 ;  /* 0x00000004090075a7 */ /* 0x001064000800017f */
[----:B-1----:R-:W-:Y:S05]  /*cd50*/  @!P0 NANOSLEEP.SYNCS 0x989680 ;  /* 0x009896800000895d */ /* 0x002fea0003900000 */
[----:B------:R-:W1:Y:S02]  /*cd60*/  @!P0 SYNCS.PHASECHK.TRANS64 P0, [R9+URZ], R4 ;  /* 0x00000004090085a7 */ /* 0x000e64000800007f */
[----:B-1----:R-:W-:Y:S05]  /*cd70*/  @!P0 BRA `(.L_x_308) ;  /* 0xfffffffc00f08947 */ /* 0x002fea000383ffff */
[----:B------:R-:W-:Y:S05]  /*cd80*/  BRA `(.L_x_321) ;  /* 0xfffffff800f47947 */ /* 0x000fea000383ffff */
.L_x_309:
[----:B-1----:R1:W2:Y:S02]  /*cd90*/  SYNCS.PHASECHK.TRANS64.TRYWAIT P0, [R6+URZ], R5 ;  /* 0x00000005060075a7 */ /* 0x0022a4000800017f */
[----:B--2---:R-:W-:Y:S05]  /*cda0*/  @!P0 NANOSLEEP.SYNCS 0x989680 ;  /* 0x009896800000895d */ /* 0x004fea0003900000 */
[----:B------:R-:W2:Y:S02]  /*cdb0*/  @!P0 SYNCS.PHASECHK.TRANS64 P0, [R6+URZ], R5 ;  /* 0x00000005060085a7 */ /* 0x000ea4000800007f */
[----:B--2---:R-:W-:Y:S05]  /*cdc0*/  @!P0 BRA `(.L_x_309) ;  /* 0xfffffffc00f08947 */ /* 0x004fea000383ffff */
[----:B------:R-:W-:Y:S05]  /*cdd0*/  BRA `(.L_x_322) ;  /* 0xfffffff800fc7947 */ /* 0x000fea000383ffff */
.L_x_323:
[----:B------:R-:W-:-:S00]  /*cde0*/  BRA `(.L_x_323) ;  /* 0xfffffffc00fc7947 */ /* 0x000fc0000383ffff */
[----:B------:R-:W-:-:S00]  /*cdf0*/  NOP ;  /* 0x0000000000007918 */ /* 0x000fc00000000000 */
        /* <DEDUP_REMOVED lines=8> */
.L_x_324:


//--------------------- .nv.global.init           --------------------------
	.section	.nv.global.init,"aw",@progbits
.nv.global.init:
	.type		$str$22,@object
	.size		$str$22,($str$23 - $str$22)
$str$22:
        /*0000*/ 	.byte	0x6b, 0x5f, 0x74, 0x69, 0x6c, 0x65, 0x5f, 0x63, 0x6f, 0x75, 0x6e, 0x74, 0x20, 0x3e, 0x3d, 0x20
        /*0010*/ 	.byte	0x31, 0x00
	.type		$str$23,@object
	.size		$str$23,(__unnamed_1 - $str$23)
$str$23:
        /*0012*/ 	.byte	0x2f, 0x74, 0x6d, 0x70, 0x2f, 0x63, 0x75, 0x74, 0x6c, 0x61, 0x73, 0x73, 0x5f, 0x73, 0x77, 0x65
        /*0022*/ 	.byte	0x65, 0x70, 0x5f, 0x73, 0x72, 0x63, 0x2f, 0x69, 0x6e, 0x63, 0x6c, 0x75, 0x64, 0x65, 0x2f, 0x63
        /*0032*/ 	.byte	0x75, 0x74, 0x6c, 0x61, 0x73, 0x73, 0x2f, 0x67, 0x65, 0x6d, 0x6d, 0x2f, 0x63, 0x6f, 0x6c, 0x6c
        /*0042*/ 	.byte	0x65, 0x63, 0x74, 0x69, 0x76, 0x65, 0x2f, 0x73, 0x6d, 0x39, 0x30, 0x5f, 0x6d, 0x6d, 0x61, 0x5f
        /*0052*/ 	.byte	0x74, 0x6d, 0x61, 0x5f, 0x67, 0x6d, 0x6d, 0x61, 0x5f, 0x73, 0x73, 0x5f, 0x77, 0x61, 0x72, 0x70
        /*0062*/ 	.byte	0x73, 0x70, 0x65, 0x63, 0x69, 0x61, 0x6c, 0x69, 0x7a, 0x65, 0x64, 0x2e, 0x68, 0x70, 0x70, 0x00
	.type		__unnamed_1,@object
	.size		__unnamed_1,(.L_0 - __unnamed_1)
__unnamed_1:
        /*0072*/ 	.byte	0x76, 0x6f, 0x69, 0x64, 0x20, 0x63, 0x75, 0x74, 0x6c, 0x61, 0x73, 0x73, 0x3a, 0x3a, 0x67, 0x65
        /* <DEDUP_REMOVED lines=179> */
        /*0bb2*/ 	.byte	0x74, 0x65, 0x3a, 0x3a, 0x69, 0x64, 0x65, 0x6e, 0x74, 0x69, 0x74, 0x79, 0x5d, 0x00
.L_0:


//--------------------- .nv.shared._ZN7cutlass13device_kernelINS_4gemm6kernel13GemmUniversalIN4cute5tupleIJiiiiEEENS1_10collective13CollectiveMmaINS1_34MainloopSm90TmaGmmaWarpSpecializedILi6ENS5_IJNS4_1CILi1EEESB_SB_EEENS1_35KernelTmaWarpSpecializedCooperativeEEENS5_IJNSA_ILi256EEENSA_ILi128EEESG_EEENS_6half_tENS5_IJlSB_lEEESI_SJ_NS4_8TiledMMAINS4_8MMA_AtomIJNS4_4SM904GMMA26MMA_64x128x16_F32F16F16_SSILNSN_5MajorE0ELSP_0ELNSN_7ScaleInE1ELSQ_1EEEEEENS4_6LayoutINS5_IJNSA_ILi2EEESB_SB_EEENS5_IJSB_NSA_ILi0EEESW_EEEEENS5_IJNS4_10UnderscoreESZ_SZ_EEEEENS4_13SM90_TMA_LOADENS4_14ComposedLayoutINS4_7SwizzleILi3ELi4ELi3EEENS4_18smem_ptr_flag_bitsILi16EEENST_INS5_IJNSA_ILi8EEENSA_ILi64EEEEEENS5_IJS19_SB_EEEEEEEvNS4_8identityES12_S1D_vS1E_EENS_8epilogue10collective6detail29Sm90TmaWarpSpecializedAdapterINS1H_15DefaultEpilogueISI_SJ_SJ_NS1G_6thread17LinearCombinationISI_Li1EffLNS1L_9ScaleType4KindE0ELNS_15FloatRoundStyleE2ESI_EENS1_15EpilogueDefaultEEEEEvvEEEEvNT_6ParamsE --------------------------
	.section	.nv.shared._ZN7cutlass13device_kernelINS_4gemm6kernel13GemmUniversalIN4cute5tupleIJiiiiEEENS1_10collective13CollectiveMmaINS1_34MainloopSm90TmaGmmaWarpSpecializedILi6ENS5_IJNS4_1CILi1EEESB_SB_EEENS1_35KernelTmaWarpSpecializedCooperativeEEENS5_IJNSA_ILi256EEENSA_ILi128EEESG_EEENS_6half_tENS5_IJlSB_lEEESI_SJ_NS4_8TiledMMAINS4_8MMA_AtomIJNS4_4SM904GMMA26MMA_64x128x16_F32F16F16_SSILNSN_5MajorE0ELSP_0ELNSN_7ScaleInE1ELSQ_1EEEEEENS4_6LayoutINS5_IJNSA_ILi2EEESB_SB_EEENS5_IJSB_NSA_ILi0EEESW_EEEEENS5_IJNS4_10UnderscoreESZ_SZ_EEEEENS4_13SM90_TMA_LOADENS4_14ComposedLayoutINS4_7SwizzleILi3ELi4ELi3EEENS4_18smem_ptr_flag_bitsILi16EEENST_INS5_IJNSA_ILi8EEENSA_ILi64EEEEEENS5_IJS19_SB_EEEEEEEvNS4_8identityES12_S1D_vS1E_EENS_8epilogue10collective6detail29Sm90TmaWarpSpecializedAdapterINS1H_15DefaultEpilogueISI_SJ_SJ_NS1G_6thread17LinearCombinationISI_Li1EffLNS1L_9ScaleType4KindE0ELNS_15FloatRoundStyleE2ESI_EENS1_15EpilogueDefaultEEEEEvvEEEEvNT_6ParamsE,"aw",@nobits
	.sectionflags	@""
	.align	16
	.zero		1024


//--------------------- .nv.shared.reserved.0     --------------------------
	.section	.nv.shared.reserved.0,"aw",@nobits
	.weak		__nv_reservedSMEM_offset_0_alias
	.size		__nv_reservedSMEM_offset_0_alias, 0, 0
	.other		__nv_reservedSMEM_offset_0_alias,@"STO_CUDA_RESERVED_SHARED STV_DEFAULT"
__nv_reservedSMEM_offset_0_alias:
	.zero		0


//--------------------- .nv.global                --------------------------
	.section	.nv.global,"aw",@nobits
.nv.global:
	.type		_ZN40_INTERNAL_4e6be513_4_k_cu_b4e83c6e_170304cute1_E,@object
	.size		_ZN40_INTERNAL_4e6be513_4_k_cu_b4e83c6e_170304cute1_E,(_ZN40_INTERNAL_4e6be513_4_k_cu_b4e83c6e_170304cuda3std3__45__cpo6cbeginE - _ZN40_INTERNAL_4e6be513_4_k_cu_b4e83c6e_170304cute1_E)
_ZN40_INTERNAL_4e6be513_4_k_cu_b4e83c6e_170304cute1_E:
	.zero		1
	.type		_ZN40_INTERNAL_4e6be513_4_k_cu_b4e83c6e_170304cuda3std3__45__cpo6cbeginE,@object
	.size		_ZN40_INTERNAL_4e6be513_4_k_cu_b4e83c6e_170304cuda3std3__45__cpo6cbeginE,(_ZN40_INTERNAL_4e6be513_4_k_cu_b4e83c6e_170304cuda3std3__48in_placeE - _ZN40_INTERNAL_4e6be513_4_k_cu_b4e83c6e_170304cuda3std3__45__cpo6cbeginE)
_ZN40_INTERNAL_4e6be513_4_k_cu_b4e83c6e_170304cuda3std3__45__cpo6cbeginE:
	.zero		1
	.type		_ZN40_INTERNAL_4e6be513_4_k_cu_b4e83c6e_170304cuda3std3__48in_placeE,@object
	.size		_ZN40_INTERNAL_4e6be513_4_k_cu_b4e83c6e_170304cuda3std3__48in_placeE,(_ZN40_INTERNAL_4e6be513_4_k_cu_b4e83c6e_170304cuda3std6ranges3__45__cpo9iter_moveE - _ZN40_INTERNAL_4e6be513_4_k_cu_b4e83c6e_170304cuda3std3__48in_placeE)
_ZN40_INTERNAL_4e6be513_4_k_cu_b4e83c6e_170304cuda3std3__48in_placeE:
	.zero		1
	.type		_ZN40_INTERNAL_4e6be513_4_k_cu_b4e83c6e_170304cuda3std6ranges3__45__cpo9iter_moveE,@object
	.size		_ZN40_INTERNAL_4e6be513_4_k_cu_b4e83c6e_170304cuda3std6ranges3__45__cpo9iter_moveE,(_ZN40_INTERNAL_4e6be513_4_k_cu_b4e83c6e_170304cuda3std3__45__cpo5beginE - _ZN40_INTERNAL_4e6be513_4_k_cu_b4e83c6e_170304cuda3std6ranges3__45__cpo9iter_moveE)
_ZN40_INTERNAL_4e6be513_4_k_cu_b4e83c6e_170304cuda3std6ranges3__45__cpo9iter_moveE:
	.zero		1
	.type		_ZN40_INTERNAL_4e6be513_4_k_cu_b4e83c6e_170304cuda3std3__45__cpo5beginE,@object
	.size		_ZN40_INTERNAL_4e6be513_4_k_cu_b4e83c6e_170304cuda3std3__45__cpo5beginE,(_ZN40_INTERNAL_4e6be513_4_k_cu_b4e83c6e_170304cuda3std3__442_GLOBAL__N__4e6be513_4_k_cu_b4e83c6e_170306ignoreE - _ZN40_INTERNAL_4e6be513_4_k_cu_b4e83c6e_170304cuda3std3__45__cpo5beginE)
_ZN40_INTERNAL_4e6be513_4_k_cu_b4e83c6e_170304cuda3std3__45__cpo5beginE:
	.zero		1
	.type		_ZN40_INTERNAL_4e6be513_4_k_cu_b4e83c6e_170304cuda3std3__442_GLOBAL__N__4e6be513_4_k_cu_b4e83c6e_170306ignoreE,@object
	.size		_ZN40_INTERNAL_4e6be513_4_k_cu_b4e83c6e_170304cuda3std3__442_GLOBAL__N__4e6be513_4_k_cu_b4e83c6e_170306ignoreE,(_ZN40_INTERNAL_4e6be513_4_k_cu_b4e83c6e_170304cute7productE - _ZN40_INTERNAL_4e6be513_4_k_cu_b4e83c6e_170304cuda3std3__442_GLOBAL__N__4e6be513_4_k_cu_b4e83c6e_170306ignoreE)
_ZN40_INTERNAL_4e6be513_4_k_cu_b4e83c6e_170304cuda3std3__442_GLOBAL__N__4e6be513_4_k_cu_b4e83c6e_170306ignoreE:
	.zero		1
	.type		_ZN40_INTERNAL_4e6be513_4_k_cu_b4e83c6e_170304cute7productE,@object
	.size		_ZN40_INTERNAL_4e6be513_4_k_cu_b4e83c6e_170304cute7productE,(_ZN40_INTERNAL_4e6be513_4_k_cu_b4e83c6e_170304cuda3std3__45__cpo3endE - _ZN40_INTERNAL_4e6be513_4_k_cu_b4e83c6e_170304cute7productE)
_ZN40_INTERNAL_4e6be513_4_k_cu_b4e83c6e_170304cute7productE:
	.zero		1
	.type		_ZN40_INTERNAL_4e6be513_4_k_cu_b4e83c6e_170304cuda3std3__45__cpo3endE,@object
	.size		_ZN40_INTERNAL_4e6be513_4_k_cu_b4e83c6e_170304cuda3std3__45__cpo3endE,(_ZN40_INTERNAL_4e6be513_4_k_cu_b4e83c6e_170304cuda3std3__419piecewise_constructE - _ZN40_INTERNAL_4e6be513_4_k_cu_b4e83c6e_170304cuda3std3__45__cpo3endE)
_ZN40_INTERNAL_4e6be513_4_k_cu_b4e83c6e_170304cuda3std3__45__cpo3endE:
	.zero		1
	.type		_ZN40_INTERNAL_4e6be513_4_k_cu_b4e83c6e_170304cuda3std3__419piecewise_constructE,@object
	.size		_ZN40_INTERNAL_4e6be513_4_k_cu_b4e83c6e_170304cuda3std3__419piecewise_constructE,(_ZN40_INTERNAL_4e6be513_4_k_cu_b4e83c6e_170304cuda3std3__45__cpo4cendE - _ZN40_INTERNAL_4e6be513_4_k_cu_b4e83c6e_170304cuda3std3__419piecewise_constructE)
_ZN40_INTERNAL_4e6be513_4_k_cu_b4e83c6e_170304cuda3std3__419piecewise_constructE:
	.zero		1
	.type		_ZN40_INTERNAL_4e6be513_4_k_cu_b4e83c6e_170304cuda3std3__45__cpo4cendE,@object
	.size		_ZN40_INTERNAL_4e6be513_4_k_cu_b4e83c6e_170304cuda3std3__45__cpo4cendE,(_ZN40_INTERNAL_4e6be513_4_k_cu_b4e83c6e_170304cuda3std6ranges3__45__cpo4swapE - _ZN40_INTERNAL_4e6be513_4_k_cu_b4e83c6e_170304cuda3std3__45__cpo4cendE)
_ZN40_INTERNAL_4e6be513_4_k_cu_b4e83c6e_170304cuda3std3__45__cpo4cendE:
	.zero		1
	.type		_ZN40_INTERNAL_4e6be513_4_k_cu_b4e83c6e_170304cuda3std6ranges3__45__cpo4swapE,@object
	.size		_ZN40_INTERNAL_4e6be513_4_k_cu_b4e83c6e_170304cuda3std6ranges3__45__cpo4swapE,(.L_8 - _ZN40_INTERNAL_4e6be513_4_k_cu_b4e83c6e_170304cuda3std6ranges3__45__cpo4swapE)
_ZN40_INTERNAL_4e6be513_4_k_cu_b4e83c6e_170304cuda3std6ranges3__45__cpo4swapE:
	.zero		1
.L_8:


//--------------------- .nv.constant0._ZN7cutlass13device_kernelINS_4gemm6kernel13GemmUniversalIN4cute5tupleIJiiiiEEENS1_10collective13CollectiveMmaINS1_34MainloopSm90TmaGmmaWarpSpecializedILi6ENS5_IJNS4_1CILi1EEESB_SB_EEENS1_35KernelTmaWarpSpecializedCooperativeEEENS5_IJNSA_ILi256EEENSA_ILi128EEESG_EEENS_6half_tENS5_IJlSB_lEEESI_SJ_NS4_8TiledMMAINS4_8MMA_AtomIJNS4_4SM904GMMA26MMA_64x128x16_F32F16F16_SSILNSN_5MajorE0ELSP_0ELNSN_7ScaleInE1ELSQ_1EEEEEENS4_6LayoutINS5_IJNSA_ILi2EEESB_SB_EEENS5_IJSB_NSA_ILi0EEESW_EEEEENS5_IJNS4_10UnderscoreESZ_SZ_EEEEENS4_13SM90_TMA_LOADENS4_14ComposedLayoutINS4_7SwizzleILi3ELi4ELi3EEENS4_18smem_ptr_flag_bitsILi16EEENST_INS5_IJNSA_ILi8EEENSA_ILi64EEEEEENS5_IJS19_SB_EEEEEEEvNS4_8identityES12_S1D_vS1E_EENS_8epilogue10collective6detail29Sm90TmaWarpSpecializedAdapterINS1H_15DefaultEpilogueISI_SJ_SJ_NS1G_6thread17LinearCombinationISI_Li1EffLNS1L_9ScaleType4KindE0ELNS_15FloatRoundStyleE2ESI_EENS1_15EpilogueDefaultEEEEEvvEEEEvNT_6ParamsE --------------------------
	.section	.nv.constant0._ZN7cutlass13device_kernelINS_4gemm6kernel13GemmUniversalIN4cute5tupleIJiiiiEEENS1_10collective13CollectiveMmaINS1_34MainloopSm90TmaGmmaWarpSpecializedILi6ENS5_IJNS4_1CILi1EEESB_SB_EEENS1_35KernelTmaWarpSpecializedCooperativeEEENS5_IJNSA_ILi256EEENSA_ILi128EEESG_EEENS_6half_tENS5_IJlSB_lEEESI_SJ_NS4_8TiledMMAINS4_8MMA_AtomIJNS4_4SM904GMMA26MMA_64x128x16_F32F16F16_SSILNSN_5MajorE0ELSP_0ELNSN_7ScaleInE1ELSQ_1EEEEEENS4_6LayoutINS5_IJNSA_ILi2EEESB_SB_EEENS5_IJSB_NSA_ILi0EEESW_EEEEENS5_IJNS4_10UnderscoreESZ_SZ_EEEEENS4_13SM90_TMA_LOADENS4_14ComposedLayoutINS4_7SwizzleILi3ELi4ELi3EEENS4_18smem_ptr_flag_bitsILi16EEENST_INS5_IJNSA_ILi8EEENSA_ILi64EEEEEENS5_IJS19_SB_EEEEEEEvNS4_8identityES12_S1D_vS1E_EENS_8epilogue10collective6detail29Sm90TmaWarpSpecializedAdapterINS1H_15DefaultEpilogueISI_SJ_SJ_NS1G_6thread17LinearCombinationISI_Li1EffLNS1L_9ScaleType4KindE0ELNS_15FloatRoundStyleE2ESI_EENS1_15EpilogueDefaultEEEEEvvEEEEvNT_6ParamsE,"a",@progbits
	.sectionflags	@""
	.align	4
.nv.constant0._ZN7cutlass13device_kernelINS_4gemm6kernel13GemmUniversalIN4cute5tupleIJiiiiEEENS1_10collective13CollectiveMmaINS1_34MainloopSm90TmaGmmaWarpSpecializedILi6ENS5_IJNS4_1CILi1EEESB_SB_EEENS1_35KernelTmaWarpSpecializedCooperativeEEENS5_IJNSA_ILi256EEENSA_ILi128EEESG_EEENS_6half_tENS5_IJlSB_lEEESI_SJ_NS4_8TiledMMAINS4_8MMA_AtomIJNS4_4SM904GMMA26MMA_64x128x16_F32F16F16_SSILNSN_5MajorE0ELSP_0ELNSN_7ScaleInE1ELSQ_1EEEEEENS4_6LayoutINS5_IJNSA_ILi2EEESB_SB_EEENS5_IJSB_NSA_ILi0EEESW_EEEEENS5_IJNS4_10UnderscoreESZ_SZ_EEEEENS4_13SM90_TMA_LOADENS4_14ComposedLayoutINS4_7SwizzleILi3ELi4ELi3EEENS4_18smem_ptr_flag_bitsILi16EEENST_INS5_IJNSA_ILi8EEENSA_ILi64EEEEEENS5_IJS19_SB_EEEEEEEvNS4_8identityES12_S1D_vS1E_EENS_8epilogue10collective6detail29Sm90TmaWarpSpecializedAdapterINS1H_15DefaultEpilogueISI_SJ_SJ_NS1G_6thread17LinearCombinationISI_Li1EffLNS1L_9ScaleType4KindE0ELNS_15FloatRoundStyleE2ESI_EENS1_15EpilogueDefaultEEEEEvvEEEEvNT_6ParamsE:
	.zero		1664


//--------------------- SYMBOLS --------------------------

	.type		.nv.reservedSmem.offset0,@object
	.size		.nv.reservedSmem.offset0,0x4
	.type		__assertfail,@function
